//
// Generated by NVIDIA NVVM Compiler
//
// Compiler Build ID: CL-36424714
// Cuda compilation tools, release 13.0, V13.0.88
// Based on NVVM 20.0.0
//

.version 9.0
.target sm_100
.address_size 64

	// .globl	_Z17sundPartOnePerRowiPi

.visible .entry _Z17sundPartOnePerRowiPi(
	.param .u32 _Z17sundPartOnePerRowiPi_param_0,
	.param .u64 .ptr .align 1 _Z17sundPartOnePerRowiPi_param_1
)
{
	.reg .b32 	%r<5>;
	.reg .b64 	%rd<5>;

	ld.param.u64 	%rd1, [_Z17sundPartOnePerRowiPi_param_1];
	cvta.to.global.u64 	%rd2, %rd1;
	mov.u32 	%r1, %ntid.x;
	mov.u32 	%r2, %ctaid.x;
	mov.u32 	%r3, %tid.x;
	mad.lo.s32 	%r4, %r1, %r2, %r3;
	mul.wide.s32 	%rd3, %r4, 4;
	add.s64 	%rd4, %rd2, %rd3;
	st.global.u32 	[%rd4], %r4;
	ret;

}
	// .globl	_Z21sundPartOnePerElementiPi
.visible .entry _Z21sundPartOnePerElementiPi(
	.param .u32 _Z21sundPartOnePerElementiPi_param_0,
	.param .u64 .ptr .align 1 _Z21sundPartOnePerElementiPi_param_1
)
{
	.reg .pred 	%p<10>;
	.reg .b32 	%r<15>;
	.reg .b64 	%rd<5>;

	ld.param.u32 	%r4, [_Z21sundPartOnePerElementiPi_param_0];
	ld.param.u64 	%rd1, [_Z21sundPartOnePerElementiPi_param_1];
	mov.u32 	%r5, %ntid.x;
	mov.u32 	%r6, %ctaid.x;
	mov.u32 	%r7, %tid.x;
	mad.lo.s32 	%r1, %r5, %r6, %r7;
	setp.eq.s32 	%p1, %r1, 0;
	setp.ge.s32 	%p2, %r1, %r4;
	or.pred  	%p3, %p1, %p2;
	@%p3 bra 	$L__BB1_4;
	mov.u32 	%r8, %ntid.y;
	mov.u32 	%r9, %ctaid.y;
	mov.u32 	%r10, %tid.y;
	mad.lo.s32 	%r2, %r8, %r9, %r10;
	setp.eq.s32 	%p4, %r2, 0;
	setp.ge.s32 	%p5, %r2, %r4;
	or.pred  	%p6, %p4, %p5;
	setp.gt.s32 	%p7, %r2, %r1;
	or.pred  	%p8, %p7, %p6;
	@%p8 bra 	$L__BB1_4;
	add.s32 	%r11, %r2, %r1;
	mul.lo.s32 	%r12, %r1, %r2;
	shl.b32 	%r13, %r12, 1;
	add.s32 	%r3, %r11, %r13;
	setp.gt.s32 	%p9, %r3, %r4;
	@%p9 bra 	$L__BB1_4;
	cvta.to.global.u64 	%rd2, %rd1;
	mul.wide.s32 	%rd3, %r3, 4;
	add.s64 	%rd4, %rd2, %rd3;
	mov.b32 	%r14, 1;
	st.global.u32 	[%rd4], %r14;
$L__BB1_4:
	ret;

}
	// .globl	_Z25sundPartTwoPerElementOneDiPiS_
.visible .entry _Z25sundPartTwoPerElementOneDiPiS_(
	.param .u32 _Z25sundPartTwoPerElementOneDiPiS__param_0,
	.param .u64 .ptr .align 1 _Z25sundPartTwoPerElementOneDiPiS__param_1,
	.param .u64 .ptr .align 1 _Z25sundPartTwoPerElementOneDiPiS__param_2
)
{
	.reg .pred 	%p<5>;
	.reg .b32 	%r<12>;
	.reg .b64 	%rd<9>;

	ld.param.u32 	%r2, [_Z25sundPartTwoPerElementOneDiPiS__param_0];
	ld.param.u64 	%rd2, [_Z25sundPartTwoPerElementOneDiPiS__param_1];
	ld.param.u64 	%rd3, [_Z25sundPartTwoPerElementOneDiPiS__param_2];
	cvta.to.global.u64 	%rd1, %rd3;
	mov.u32 	%r3, %ntid.x;
	mov.u32 	%r4, %ctaid.x;
	mov.u32 	%r5, %tid.x;
	mad.lo.s32 	%r1, %r3, %r4, %r5;
	setp.lt.s32 	%p1, %r1, 2;
	@%p1 bra 	$L__BB2_6;
	setp.ne.s32 	%p2, %r1, 2;
	@%p2 bra 	$L__BB2_3;
	mov.b32 	%r11, 0;
	st.global.u32 	[%rd1+8], %r11;
	bra.uni 	$L__BB2_6;
$L__BB2_3:
	add.s32 	%r6, %r2, -1;
	shr.s32 	%r7, %r6, 1;
	setp.ge.s32 	%p3, %r1, %r7;
	@%p3 bra 	$L__BB2_6;
	cvta.to.global.u64 	%rd4, %rd2;
	mul.wide.u32 	%rd5, %r1, 4;
	add.s64 	%rd6, %rd4, %rd5;
	ld.global.u32 	%r8, [%rd6];
	setp.ne.s32 	%p4, %r8, 0;
	@%p4 bra 	$L__BB2_6;
	shl.b32 	%r9, %r1, 1;
	mul.wide.u32 	%rd7, %r9, 4;
	add.s64 	%rd8, %rd1, %rd7;
	mov.b32 	%r10, 0;
	st.global.u32 	[%rd8+4], %r10;
$L__BB2_6:
	ret;

}
	// .globl	_Z25sundPartTwoPerElementTwoDiPiS_
.visible .entry _Z25sundPartTwoPerElementTwoDiPiS_(
	.param .u32 _Z25sundPartTwoPerElementTwoDiPiS__param_0,
	.param .u64 .ptr .align 1 _Z25sundPartTwoPerElementTwoDiPiS__param_1,
	.param .u64 .ptr .align 1 _Z25sundPartTwoPerElementTwoDiPiS__param_2
)
{
	.reg .pred 	%p<5>;
	.reg .b32 	%r<17>;
	.reg .b64 	%rd<9>;

	ld.param.u32 	%r2, [_Z25sundPartTwoPerElementTwoDiPiS__param_0];
	ld.param.u64 	%rd2, [_Z25sundPartTwoPerElementTwoDiPiS__param_1];
	ld.param.u64 	%rd3, [_Z25sundPartTwoPerElementTwoDiPiS__param_2];
	cvta.to.global.u64 	%rd1, %rd3;
	mov.u32 	%r3, %ntid.x;
	mov.u32 	%r4, %ctaid.x;
	mov.u32 	%r5, %tid.x;
	mov.u32 	%r6, %ntid.y;
	mov.u32 	%r7, %ctaid.y;
	mov.u32 	%r8, %tid.y;
	add.s32 	%r9, %r8, %r5;
	mad.lo.s32 	%r10, %r3, %r4, %r9;
	mad.lo.s32 	%r1, %r6, %r7, %r10;
	setp.lt.s32 	%p1, %r1, 2;
	@%p1 bra 	$L__BB3_6;
	setp.ne.s32 	%p2, %r1, 2;
	@%p2 bra 	$L__BB3_3;
	mov.b32 	%r16, 0;
	st.global.u32 	[%rd1+8], %r16;
	bra.uni 	$L__BB3_6;
$L__BB3_3:
	add.s32 	%r11, %r2, -1;
	shr.s32 	%r12, %r11, 1;
	setp.ge.s32 	%p3, %r1, %r12;
	@%p3 bra 	$L__BB3_6;
	cvta.to.global.u64 	%rd4, %rd2;
	mul.wide.u32 	%rd5, %r1, 4;
	add.s64 	%rd6, %rd4, %rd5;
	ld.global.u32 	%r13, [%rd6];
	setp.ne.s32 	%p4, %r13, 0;
	@%p4 bra 	$L__BB3_6;
	shl.b32 	%r14, %r1, 1;
	mul.wide.u32 	%rd7, %r14, 4;
	add.s64 	%rd8, %rd1, %rd7;
	mov.b32 	%r15, 0;
	st.global.u32 	[%rd8+4], %r15;
$L__BB3_6:
	ret;

}
	// .globl	_Z16eratosPerElementiPi
.visible .entry _Z16eratosPerElementiPi(
	.param .u32 _Z16eratosPerElementiPi_param_0,
	.param .u64 .ptr .align 1 _Z16eratosPerElementiPi_param_1
)
{
	.reg .pred 	%p<14>;
	.reg .b32 	%r<69>;
	.reg .b64 	%rd<61>;
	.reg .b64 	%fd<3>;

	ld.param.u32 	%r23, [_Z16eratosPerElementiPi_param_0];
	ld.param.u64 	%rd2, [_Z16eratosPerElementiPi_param_1];
	cvta.to.global.u64 	%rd1, %rd2;
	mov.u32 	%r24, %ntid.x;
	mov.u32 	%r25, %ctaid.x;
	mov.u32 	%r26, %tid.x;
	mad.lo.s32 	%r27, %r24, %r25, %r26;
	cvt.rn.f64.s32 	%fd1, %r23;
	sqrt.rn.f64 	%fd2, %fd1;
	cvt.rzi.s32.f64 	%r29, %fd2;
	setp.lt.s32 	%p1, %r27, 2;
	setp.gt.s32 	%p2, %r27, %r29;
	mul.lo.s32 	%r65, %r27, %r27;
	setp.lt.s32 	%p3, %r23, %r65;
	or.pred  	%p4, %p1, %p3;
	or.pred  	%p5, %p4, %p2;
	@%p5 bra 	$L__BB4_14;
	sub.s32 	%r31, %r23, %r65;
	add.s32 	%r2, %r31, 1;
	and.b32  	%r3, %r2, 15;
	setp.lt.u32 	%p6, %r31, 15;
	@%p6 bra 	$L__BB4_5;
	add.s32 	%r63, %r65, 7;
	and.b32  	%r32, %r2, -16;
	neg.s32 	%r62, %r32;
$L__BB4_3:
	.pragma "nounroll";
	add.s32 	%r33, %r63, -7;
	mul.wide.u32 	%rd3, %r33, 4;
	add.s64 	%rd4, %rd1, %rd3;
	mov.b32 	%r34, 1;
	st.global.u32 	[%rd4], %r34;
	add.s32 	%r35, %r63, -6;
	mul.wide.u32 	%rd5, %r35, 4;
	add.s64 	%rd6, %rd1, %rd5;
	st.global.u32 	[%rd6], %r34;
	add.s32 	%r36, %r63, -5;
	mul.wide.u32 	%rd7, %r36, 4;
	add.s64 	%rd8, %rd1, %rd7;
	st.global.u32 	[%rd8], %r34;
	add.s32 	%r37, %r63, -4;
	mul.wide.u32 	%rd9, %r37, 4;
	add.s64 	%rd10, %rd1, %rd9;
	st.global.u32 	[%rd10], %r34;
	add.s32 	%r38, %r63, -3;
	mul.wide.u32 	%rd11, %r38, 4;
	add.s64 	%rd12, %rd1, %rd11;
	st.global.u32 	[%rd12], %r34;
	add.s32 	%r39, %r63, -2;
	mul.wide.u32 	%rd13, %r39, 4;
	add.s64 	%rd14, %rd1, %rd13;
	st.global.u32 	[%rd14], %r34;
	add.s32 	%r40, %r63, -1;
	mul.wide.u32 	%rd15, %r40, 4;
	add.s64 	%rd16, %rd1, %rd15;
	st.global.u32 	[%rd16], %r34;
	add.s32 	%r41, %r63, 8;
	mul.wide.u32 	%rd17, %r63, 4;
	add.s64 	%rd18, %rd1, %rd17;
	st.global.u32 	[%rd18], %r34;
	add.s32 	%r42, %r63, 1;
	mul.wide.u32 	%rd19, %r42, 4;
	add.s64 	%rd20, %rd1, %rd19;
	st.global.u32 	[%rd20], %r34;
	add.s32 	%r43, %r63, 2;
	mul.wide.u32 	%rd21, %r43, 4;
	add.s64 	%rd22, %rd1, %rd21;
	st.global.u32 	[%rd22], %r34;
	add.s32 	%r44, %r63, 3;
	mul.wide.u32 	%rd23, %r44, 4;
	add.s64 	%rd24, %rd1, %rd23;
	st.global.u32 	[%rd24], %r34;
	add.s32 	%r45, %r63, 4;
	mul.wide.u32 	%rd25, %r45, 4;
	add.s64 	%rd26, %rd1, %rd25;
	st.global.u32 	[%rd26], %r34;
	add.s32 	%r46, %r63, 5;
	mul.wide.u32 	%rd27, %r46, 4;
	add.s64 	%rd28, %rd1, %rd27;
	st.global.u32 	[%rd28], %r34;
	add.s32 	%r47, %r63, 6;
	mul.wide.u32 	%rd29, %r47, 4;
	add.s64 	%rd30, %rd1, %rd29;
	st.global.u32 	[%rd30], %r34;
	add.s32 	%r48, %r63, 7;
	mul.wide.u32 	%rd31, %r48, 4;
	add.s64 	%rd32, %rd1, %rd31;
	st.global.u32 	[%rd32], %r34;
	mul.wide.u32 	%rd33, %r41, 4;
	add.s64 	%rd34, %rd1, %rd33;
	st.global.u32 	[%rd34], %r34;
	add.s32 	%r63, %r63, 16;
	add.s32 	%r62, %r62, 16;
	setp.ne.s32 	%p7, %r62, 0;
	@%p7 bra 	$L__BB4_3;
	add.s32 	%r65, %r63, -7;
$L__BB4_5:
	setp.eq.s32 	%p8, %r3, 0;
	@%p8 bra 	$L__BB4_14;
	and.b32  	%r12, %r2, 7;
	setp.lt.u32 	%p9, %r3, 8;
	@%p9 bra 	$L__BB4_8;
	mul.wide.u32 	%rd35, %r65, 4;
	add.s64 	%rd36, %rd1, %rd35;
	mov.b32 	%r49, 1;
	st.global.u32 	[%rd36], %r49;
	add.s32 	%r50, %r65, 1;
	mul.wide.u32 	%rd37, %r50, 4;
	add.s64 	%rd38, %rd1, %rd37;
	st.global.u32 	[%rd38], %r49;
	add.s32 	%r51, %r65, 2;
	mul.wide.u32 	%rd39, %r51, 4;
	add.s64 	%rd40, %rd1, %rd39;
	st.global.u32 	[%rd40], %r49;
	add.s32 	%r52, %r65, 3;
	mul.wide.u32 	%rd41, %r52, 4;
	add.s64 	%rd42, %rd1, %rd41;
	st.global.u32 	[%rd42], %r49;
	add.s32 	%r53, %r65, 4;
	mul.wide.u32 	%rd43, %r53, 4;
	add.s64 	%rd44, %rd1, %rd43;
	st.global.u32 	[%rd44], %r49;
	add.s32 	%r54, %r65, 5;
	mul.wide.u32 	%rd45, %r54, 4;
	add.s64 	%rd46, %rd1, %rd45;
	st.global.u32 	[%rd46], %r49;
	add.s32 	%r55, %r65, 6;
	mul.wide.u32 	%rd47, %r55, 4;
	add.s64 	%rd48, %rd1, %rd47;
	st.global.u32 	[%rd48], %r49;
	add.s32 	%r56, %r65, 7;
	mul.wide.u32 	%rd49, %r56, 4;
	add.s64 	%rd50, %rd1, %rd49;
	st.global.u32 	[%rd50], %r49;
	add.s32 	%r65, %r65, 8;
$L__BB4_8:
	setp.eq.s32 	%p10, %r12, 0;
	@%p10 bra 	$L__BB4_14;
	and.b32  	%r15, %r2, 3;
	setp.lt.u32 	%p11, %r12, 4;
	@%p11 bra 	$L__BB4_11;
	mul.wide.u32 	%rd51, %r65, 4;
	add.s64 	%rd52, %rd1, %rd51;
	mov.b32 	%r57, 1;
	st.global.u32 	[%rd52], %r57;
	add.s32 	%r58, %r65, 1;
	mul.wide.u32 	%rd53, %r58, 4;
	add.s64 	%rd54, %rd1, %rd53;
	st.global.u32 	[%rd54], %r57;
	add.s32 	%r59, %r65, 2;
	mul.wide.u32 	%rd55, %r59, 4;
	add.s64 	%rd56, %rd1, %rd55;
	st.global.u32 	[%rd56], %r57;
	add.s32 	%r60, %r65, 3;
	mul.wide.u32 	%rd57, %r60, 4;
	add.s64 	%rd58, %rd1, %rd57;
	st.global.u32 	[%rd58], %r57;
	add.s32 	%r65, %r65, 4;
$L__BB4_11:
	setp.eq.s32 	%p12, %r15, 0;
	@%p12 bra 	$L__BB4_14;
	neg.s32 	%r67, %r15;
$L__BB4_13:
	.pragma "nounroll";
	mul.wide.u32 	%rd59, %r65, 4;
	add.s64 	%rd60, %rd1, %rd59;
	mov.b32 	%r61, 1;
	st.global.u32 	[%rd60], %r61;
	add.s32 	%r65, %r65, 1;
	add.s32 	%r67, %r67, 1;
	setp.ne.s32 	%p13, %r67, 0;
	@%p13 bra 	$L__BB4_13;
$L__BB4_14:
	ret;

}
	// .globl	_Z18eratosParallelMultiiPi
.visible .entry _Z18eratosParallelMultiiPi(
	.param .u32 _Z18eratosParallelMultiiPi_param_0,
	.param .u32 _Z18eratosParallelMultiiPi_param_1,
	.param .u64 .ptr .align 1 _Z18eratosParallelMultiiPi_param_2
)
{
	.reg .pred 	%p<2>;
	.reg .b32 	%r<9>;
	.reg .b64 	%rd<5>;

	ld.param.u32 	%r2, [_Z18eratosParallelMultiiPi_param_0];
	ld.param.u32 	%r3, [_Z18eratosParallelMultiiPi_param_1];
	ld.param.u64 	%rd1, [_Z18eratosParallelMultiiPi_param_2];
	mov.u32 	%r4, %ntid.x;
	mov.u32 	%r5, %ctaid.x;
	mov.u32 	%r6, %tid.x;
	mad.lo.s32 	%r7, %r4, %r5, %r6;
	mul.lo.s32 	%r1, %r2, %r7;
	setp.gt.s32 	%p1, %r1, %r3;
	@%p1 bra 	$L__BB5_2;
	cvta.to.global.u64 	%rd2, %rd1;
	mul.wide.s32 	%rd3, %r1, 4;
	add.s64 	%rd4, %rd2, %rd3;
	mov.b32 	%r8, 1;
	st.global.u32 	[%rd4], %r8;
$L__BB5_2:
	ret;

}
	// .globl	_Z18eratosPerElement2DiPi
.visible .entry _Z18eratosPerElement2DiPi(
	.param .u32 _Z18eratosPerElement2DiPi_param_0,
	.param .u64 .ptr .align 1 _Z18eratosPerElement2DiPi_param_1
)
{
	.reg .pred 	%p<4>;
	.reg .b32 	%r<12>;
	.reg .b64 	%rd<5>;

	ld.param.u32 	%r4, [_Z18eratosPerElement2DiPi_param_0];
	ld.param.u64 	%rd1, [_Z18eratosPerElement2DiPi_param_1];
	mov.u32 	%r5, %ntid.x;
	mov.u32 	%r6, %ctaid.x;
	mov.u32 	%r7, %tid.x;
	mad.lo.s32 	%r1, %r5, %r6, %r7;
	setp.lt.s32 	%p1, %r1, 2;
	@%p1 bra 	$L__BB6_4;
	mov.u32 	%r8, %ntid.y;
	mov.u32 	%r9, %ctaid.y;
	mov.u32 	%r10, %tid.y;
	mad.lo.s32 	%r2, %r8, %r9, %r10;
	setp.lt.u32 	%p2, %r2, 2;
	@%p2 bra 	$L__BB6_4;
	mul.lo.s32 	%r3, %r1, %r2;
	setp.gt.s32 	%p3, %r3, %r4;
	@%p3 bra 	$L__BB6_4;
	cvta.to.global.u64 	%rd2, %rd1;
	mul.wide.u32 	%rd3, %r3, 4;
	add.s64 	%rd4, %rd2, %rd3;
	mov.b32 	%r11, 1;
	st.global.u32 	[%rd4], %r11;
$L__BB6_4:
	ret;

}


// ===== COMPILED SASS (sm_100) =====

	.target	sm_100

	.elftype	@"ET_EXEC"


//--------------------- .note.nv.tkinfo           --------------------------
	.section	.note.nv.tkinfo,"",@"SHT_NOTE"
	.sectionflags	@"SHF_NOTE_NV_TKINFO"
	.tkinfo
        /*0018*/ 	.word	0x00000002
        /*0030*/ 	.string	""
        /*0030*/ 	.string	"ptxas"
        /*0030*/ 	.string	"Cuda compilation tools, release 13.0, V13.0.88"
        /*0030*/ 	.string	"Build cuda_13.0.r13.0/compiler.36424714_0"
        /*0030*/ 	.string	"-arch sm_100 -m 64 "



//--------------------- .note.nv.cuinfo           --------------------------
	.section	.note.nv.cuinfo,"",@"SHT_NOTE"
	.sectionflags	@"SHF_NOTE_NV_CUINFO"
        /*0018*/ 	.short	0x0002
        /*001a*/ 	.short	0x0064
        /*001c*/ 	.short	0x0082
	.zero		2


//--------------------- .nv.info                  --------------------------
	.section	.nv.info,"",@"SHT_CUDA_INFO"
	.align	4


	//----- nvinfo : EIATTR_REGCOUNT
	.align		4
        /*0000*/ 	.byte	0x04, 0x2f
        /*0002*/ 	.short	(.L_1 - .L_0)
	.align		4
.L_0:
        /*0004*/ 	.word	index@(_Z17sundPartOnePerRowiPi)
        /*0008*/ 	.word	0x00000008


	//----- nvinfo : EIATTR_FRAME_SIZE
	.align		4
.L_1:
        /*000c*/ 	.byte	0x04, 0x11
        /*000e*/ 	.short	(.L_3 - .L_2)
	.align		4
.L_2:
        /*0010*/ 	.word	index@(_Z17sundPartOnePerRowiPi)
        /*0014*/ 	.word	0x00000000


	//----- nvinfo : EIATTR_REGCOUNT
	.align		4
.L_3:
        /*0018*/ 	.byte	0x04, 0x2f
        /*001a*/ 	.short	(.L_5 - .L_4)
	.align		4
.L_4:
        /*001c*/ 	.word	index@(_Z21sundPartOnePerElementiPi)
        /*0020*/ 	.word	0x0000000a


	//----- nvinfo : EIATTR_FRAME_SIZE
	.align		4
.L_5:
        /*0024*/ 	.byte	0x04, 0x11
        /*0026*/ 	.short	(.L_7 - .L_6)
	.align		4
.L_6:
        /*0028*/ 	.word	index@(_Z21sundPartOnePerElementiPi)
        /*002c*/ 	.word	0x00000000


	//----- nvinfo : EIATTR_REGCOUNT
	.align		4
.L_7:
        /*0030*/ 	.byte	0x04, 0x2f
        /*0032*/ 	.short	(.L_9 - .L_8)
	.align		4
.L_8:
        /*0034*/ 	.word	index@(_Z25sundPartTwoPerElementOneDiPiS_)
        /*0038*/ 	.word	0x00000008


	//----- nvinfo : EIATTR_FRAME_SIZE
	.align		4
.L_9:
        /*003c*/ 	.byte	0x04, 0x11
        /*003e*/ 	.short	(.L_11 - .L_10)
	.align		4
.L_10:
        /*0040*/ 	.word	index@(_Z25sundPartTwoPerElementOneDiPiS_)
        /*0044*/ 	.word	0x00000000


	//----- nvinfo : EIATTR_REGCOUNT
	.align		4
.L_11:
        /*0048*/ 	.byte	0x04, 0x2f
        /*004a*/ 	.short	(.L_13 - .L_12)
	.align		4
.L_12:
        /*004c*/ 	.word	index@(_Z25sundPartTwoPerElementTwoDiPiS_)
        /*0050*/ 	.word	0x0000000a


	//----- nvinfo : EIATTR_FRAME_SIZE
	.align		4
.L_13:
        /*0054*/ 	.byte	0x04, 0x11
        /*0056*/ 	.short	(.L_15 - .L_14)
	.align		4
.L_14:
        /*0058*/ 	.word	index@(_Z25sundPartTwoPerElementTwoDiPiS_)
        /*005c*/ 	.word	0x00000000


	//----- nvinfo : EIATTR_REGCOUNT
	.align		4
.L_15:
        /*0060*/ 	.byte	0x04, 0x2f
        /*0062*/ 	.short	(.L_17 - .L_16)
	.align		4
.L_16:
        /*0064*/ 	.word	index@(_Z16eratosPerElementiPi)
        /*0068*/ 	.word	0x0000001e


	//----- nvinfo : EIATTR_FRAME_SIZE
	.align		4
.L_17:
        /*006c*/ 	.byte	0x04, 0x11
        /*006e*/ 	.short	(.L_19 - .L_18)
	.align		4
.L_18:
        /*0070*/ 	.word	index@($__internal_0_$__cuda_sm20_dsqrt_rn_f64_mediumpath_v1)
        /*0074*/ 	.word	0x00000000


	//----- nvinfo : EIATTR_FRAME_SIZE
	.align		4
.L_19:
        /*0078*/ 	.byte	0x04, 0x11
        /*007a*/ 	.short	(.L_21 - .L_20)
	.align		4
.L_20:
        /*007c*/ 	.word	index@(_Z16eratosPerElementiPi)
        /*0080*/ 	.word	0x00000000


	//----- nvinfo : EIATTR_REGCOUNT
	.align		4
.L_21:
        /*0084*/ 	.byte	0x04, 0x2f
        /*0086*/ 	.short	(.L_23 - .L_22)
	.align		4
.L_22:
        /*0088*/ 	.word	index@(_Z18eratosParallelMultiiPi)
        /*008c*/ 	.word	0x0000000a


	//----- nvinfo : EIATTR_FRAME_SIZE
	.align		4
.L_23:
        /*0090*/ 	.byte	0x04, 0x11
        /*0092*/ 	.short	(.L_25 - .L_24)
	.align		4
.L_24:
        /*0094*/ 	.word	index@(_Z18eratosParallelMultiiPi)
        /*0098*/ 	.word	0x00000000


	//----- nvinfo : EIATTR_REGCOUNT
	.align		4
.L_25:
        /*009c*/ 	.byte	0x04, 0x2f
        /*009e*/ 	.short	(.L_27 - .L_26)
	.align		4
.L_26:
        /*00a0*/ 	.word	index@(_Z18eratosPerElement2DiPi)
        /*00a4*/ 	.word	0x0000000a


	//----- nvinfo : EIATTR_FRAME_SIZE
	.align		4
.L_27:
        /*00a8*/ 	.byte	0x04, 0x11
        /*00aa*/ 	.short	(.L_29 - .L_28)
	.align		4
.L_28:
        /*00ac*/ 	.word	index@(_Z18eratosPerElement2DiPi)
        /*00b0*/ 	.word	0x00000000


	//----- nvinfo : EIATTR_MIN_STACK_SIZE
	.align		4
.L_29:
        /*00b4*/ 	.byte	0x04, 0x12
        /*00b6*/ 	.short	(.L_31 - .L_30)
	.align		4
.L_30:
        /*00b8*/ 	.word	index@(_Z18eratosPerElement2DiPi)
        /*00bc*/ 	.word	0x00000000


	//----- nvinfo : EIATTR_MIN_STACK_SIZE
	.align		4
.L_31:
        /*00c0*/ 	.byte	0x04, 0x12
        /*00c2*/ 	.short	(.L_33 - .L_32)
	.align		4
.L_32:
        /*00c4*/ 	.word	index@(_Z18eratosParallelMultiiPi)
        /*00c8*/ 	.word	0x00000000


	//----- nvinfo : EIATTR_MIN_STACK_SIZE
	.align		4
.L_33:
        /*00cc*/ 	.byte	0x04, 0x12
        /*00ce*/ 	.short	(.L_35 - .L_34)
	.align		4
.L_34:
        /*00d0*/ 	.word	index@(_Z16eratosPerElementiPi)
        /*00d4*/ 	.word	0x00000000


	//----- nvinfo : EIATTR_MIN_STACK_SIZE
	.align		4
.L_35:
        /*00d8*/ 	.byte	0x04, 0x12
        /*00da*/ 	.short	(.L_37 - .L_36)
	.align		4
.L_36:
        /*00dc*/ 	.word	index@(_Z25sundPartTwoPerElementTwoDiPiS_)
        /*00e0*/ 	.word	0x00000000


	//----- nvinfo : EIATTR_MIN_STACK_SIZE
	.align		4
.L_37:
        /*00e4*/ 	.byte	0x04, 0x12
        /*00e6*/ 	.short	(.L_39 - .L_38)
	.align		4
.L_38:
        /*00e8*/ 	.word	index@(_Z25sundPartTwoPerElementOneDiPiS_)
        /*00ec*/ 	.word	0x00000000


	//----- nvinfo : EIATTR_MIN_STACK_SIZE
	.align		4
.L_39:
        /*00f0*/ 	.byte	0x04, 0x12
        /*00f2*/ 	.short	(.L_41 - .L_40)
	.align		4
.L_40:
        /*00f4*/ 	.word	index@(_Z21sundPartOnePerElementiPi)
        /*00f8*/ 	.word	0x00000000


	//----- nvinfo : EIATTR_MIN_STACK_SIZE
	.align		4
.L_41:
        /*00fc*/ 	.byte	0x04, 0x12
        /*00fe*/ 	.short	(.L_43 - .L_42)
	.align		4
.L_42:
        /*0100*/ 	.word	index@(_Z17sundPartOnePerRowiPi)
        /*0104*/ 	.word	0x00000000
.L_43:


//--------------------- .nv.compat                --------------------------
	.section	.nv.compat,"",@"SHT_CUDA_COMPAT_INFO"
	.align	4
        /*0000*/ 	.byte	0x02, 0x09, 0x00, 0x00, 0x02, 0x02, 0x01, 0x00, 0x02, 0x05, 0x05, 0x00, 0x03, 0x07, 0x01, 0x01
        /*0010*/ 	.byte	0x02, 0x03, 0x00, 0x00, 0x02, 0x06, 0x01, 0x00, 0x04, 0x0b, 0x08, 0x00, 0x01, 0x00, 0x00, 0x00
        /*0020*/ 	.byte	0x00, 0x00, 0x00, 0x00


//--------------------- .nv.info._Z18eratosPerElement2DiPi --------------------------
	.section	.nv.info._Z18eratosPerElement2DiPi,"",@"SHT_CUDA_INFO"
	.sectionflags	@""
	.align	4


	//----- nvinfo : EIATTR_CUDA_API_VERSION
	.align		4
        /*0000*/ 	.byte	0x04, 0x37
        /*0002*/ 	.short	(.L_45 - .L_44)
.L_44:
        /*0004*/ 	.word	0x00000082


	//----- nvinfo : EIATTR_KPARAM_INFO
	.align		4
.L_45:
        /*0008*/ 	.byte	0x04, 0x17
        /*000a*/ 	.short	(.L_47 - .L_46)
.L_46:
        /*000c*/ 	.word	0x00000000
        /*0010*/ 	.short	0x0001
        /*0012*/ 	.short	0x0008
        /*0014*/ 	.byte	0x00, 0xf5, 0x21, 0x00


	//----- nvinfo : EIATTR_KPARAM_INFO
	.align		4
.L_47:
        /*0018*/ 	.byte	0x04, 0x17
        /*001a*/ 	.short	(.L_49 - .L_48)
.L_48:
        /*001c*/ 	.word	0x00000000
        /*0020*/ 	.short	0x0000
        /*0022*/ 	.short	0x0000
        /*0024*/ 	.byte	0x00, 0xf0, 0x11, 0x00


	//----- nvinfo : EIATTR_SPARSE_MMA_MASK
	.align		4
.L_49:
        /*0028*/ 	.byte	0x03, 0x50
        /*002a*/ 	.short	0x0000


	//----- nvinfo : EIATTR_MAXREG_COUNT
	.align		4
        /*002c*/ 	.byte	0x03, 0x1b
        /*002e*/ 	.short	0x00ff


	//----- nvinfo : EIATTR_MERCURY_ISA_VERSION
	.align		4
        /*0030*/ 	.byte	0x03, 0x5f
        /*0032*/ 	.short	0x0101


	//----- nvinfo : EIATTR_VRC_CTA_INIT_COUNT
	.align		4
        /*0034*/ 	.byte	0x02, 0x4a
	.zero		1
	.zero		1


	//----- nvinfo : EIATTR_EXIT_INSTR_OFFSETS
	.align		4
        /*0038*/ 	.byte	0x04, 0x1c
        /*003a*/ 	.short	(.L_51 - .L_50)


	//   ....[0]....
.L_50:
        /*003c*/ 	.word	0x00000060


	//   ....[1]....
        /*0040*/ 	.word	0x000000c0


	//   ....[2]....
        /*0044*/ 	.word	0x00000100


	//   ....[3]....
        /*0048*/ 	.word	0x00000160


	//----- nvinfo : EIATTR_CBANK_PARAM_SIZE
	.align		4
.L_51:
        /*004c*/ 	.byte	0x03, 0x19
        /*004e*/ 	.short	0x0010


	//----- nvinfo : EIATTR_PARAM_CBANK
	.align		4
        /*0050*/ 	.byte	0x04, 0x0a
        /*0052*/ 	.short	(.L_53 - .L_52)
	.align		4
.L_52:
        /*0054*/ 	.word	index@(.nv.constant0._Z18eratosPerElement2DiPi)
        /*0058*/ 	.short	0x0380
        /*005a*/ 	.short	0x0010


	//----- nvinfo : EIATTR_SW_WAR
	.align		4
.L_53:
        /*005c*/ 	.byte	0x04, 0x36
        /*005e*/ 	.short	(.L_55 - .L_54)
.L_54:
        /*0060*/ 	.word	0x00000008
.L_55:


//--------------------- .nv.info._Z18eratosParallelMultiiPi --------------------------
	.section	.nv.info._Z18eratosParallelMultiiPi,"",@"SHT_CUDA_INFO"
	.sectionflags	@""
	.align	4


	//----- nvinfo : EIATTR_CUDA_API_VERSION
	.align		4
        /*0000*/ 	.byte	0x04, 0x37
        /*0002*/ 	.short	(.L_57 - .L_56)
.L_56:
        /*0004*/ 	.word	0x00000082


	//----- nvinfo : EIATTR_KPARAM_INFO
	.align		4
.L_57:
        /*0008*/ 	.byte	0x04, 0x17
        /*000a*/ 	.short	(.L_59 - .L_58)
.L_58:
        /*000c*/ 	.word	0x00000000
        /*0010*/ 	.short	0x0002
        /*0012*/ 	.short	0x0008
        /*0014*/ 	.byte	0x00, 0xf5, 0x21, 0x00


	//----- nvinfo : EIATTR_KPARAM_INFO
	.align		4
.L_59:
        /*0018*/ 	.byte	0x04, 0x17
        /*001a*/ 	.short	(.L_61 - .L_60)
.L_60:
        /*001c*/ 	.word	0x00000000
        /*0020*/ 	.short	0x0001
        /*0022*/ 	.short	0x0004
        /*0024*/ 	.byte	0x00, 0xf0, 0x11, 0x00


	//----- nvinfo : EIATTR_KPARAM_INFO
	.align		4
.L_61:
        /*0028*/ 	.byte	0x04, 0x17
        /*002a*/ 	.short	(.L_63 - .L_62)
.L_62:
        /*002c*/ 	.word	0x00000000
        /*0030*/ 	.short	0x0000
        /*0032*/ 	.short	0x0000
        /*0034*/ 	.byte	0x00, 0xf0, 0x11, 0x00


	//----- nvinfo : EIATTR_SPARSE_MMA_MASK
	.align		4
.L_63:
        /*0038*/ 	.byte	0x03, 0x50
        /*003a*/ 	.short	0x0000


	//----- nvinfo : EIATTR_MAXREG_COUNT
	.align		4
        /*003c*/ 	.byte	0x03, 0x1b
        /*003e*/ 	.short	0x00ff


	//----- nvinfo : EIATTR_MERCURY_ISA_VERSION
	.align		4
        /*0040*/ 	.byte	0x03, 0x5f
        /*0042*/ 	.short	0x0101


	//----- nvinfo : EIATTR_VRC_CTA_INIT_COUNT
	.align		4
        /*0044*/ 	.byte	0x02, 0x4a
	.zero		1
	.zero		1


	//----- nvinfo : EIATTR_EXIT_INSTR_OFFSETS
	.align		4
        /*0048*/ 	.byte	0x04, 0x1c
        /*004a*/ 	.short	(.L_65 - .L_64)


	//   ....[0]....
.L_64:
        /*004c*/ 	.word	0x00000080


	//   ....[1]....
        /*0050*/ 	.word	0x000000e0


	//----- nvinfo : EIATTR_CBANK_PARAM_SIZE
	.align		4
.L_65:
        /*0054*/ 	.byte	0x03, 0x19
        /*0056*/ 	.short	0x0010


	//----- nvinfo : EIATTR_PARAM_CBANK
	.align		4
        /*0058*/ 	.byte	0x04, 0x0a
        /*005a*/ 	.short	(.L_67 - .L_66)
	.align		4
.L_66:
        /*005c*/ 	.word	index@(.nv.constant0._Z18eratosParallelMultiiPi)
        /*0060*/ 	.short	0x0380
        /*0062*/ 	.short	0x0010


	//----- nvinfo : EIATTR_SW_WAR
	.align		4
.L_67:
        /*0064*/ 	.byte	0x04, 0x36
        /*0066*/ 	.short	(.L_69 - .L_68)
.L_68:
        /*0068*/ 	.word	0x00000008
.L_69:


//--------------------- .nv.info._Z16eratosPerElementiPi --------------------------
	.section	.nv.info._Z16eratosPerElementiPi,"",@"SHT_CUDA_INFO"
	.sectionflags	@""
	.align	4


	//----- nvinfo : EIATTR_CUDA_API_VERSION
	.align		4
        /*0000*/ 	.byte	0x04, 0x37
        /*0002*/ 	.short	(.L_71 - .L_70)
.L_70:
        /*0004*/ 	.word	0x00000082


	//----- nvinfo : EIATTR_KPARAM_INFO
	.align		4
.L_71:
        /*0008*/ 	.byte	0x04, 0x17
        /*000a*/ 	.short	(.L_73 - .L_72)
.L_72:
        /*000c*/ 	.word	0x00000000
        /*0010*/ 	.short	0x0001
        /*0012*/ 	.short	0x0008
        /*0014*/ 	.byte	0x00, 0xf5, 0x21, 0x00


	//----- nvinfo : EIATTR_KPARAM_INFO
	.align		4
.L_73:
        /*0018*/ 	.byte	0x04, 0x17
        /*001a*/ 	.short	(.L_75 - .L_74)
.L_74:
        /*001c*/ 	.word	0x00000000
        /*0020*/ 	.short	0x0000
        /*0022*/ 	.short	0x0000
        /*0024*/ 	.byte	0x00, 0xf0, 0x11, 0x00


	//----- nvinfo : EIATTR_SPARSE_MMA_MASK
	.align		4
.L_75:
        /*0028*/ 	.byte	0x03, 0x50
        /*002a*/ 	.short	0x0000


	//----- nvinfo : EIATTR_MAXREG_COUNT
	.align		4
        /*002c*/ 	.byte	0x03, 0x1b
        /*002e*/ 	.short	0x00ff


	//----- nvinfo : EIATTR_MERCURY_ISA_VERSION
	.align		4
        /*0030*/ 	.byte	0x03, 0x5f
        /*0032*/ 	.short	0x0101


	//----- nvinfo : EIATTR_VRC_CTA_INIT_COUNT
	.align		4
        /*0034*/ 	.byte	0x02, 0x4a
	.zero		1
	.zero		1


	//----- nvinfo : EIATTR_EXIT_INSTR_OFFSETS
	.align		4
        /*0038*/ 	.byte	0x04, 0x1c
        /*003a*/ 	.short	(.L_77 - .L_76)


	//   ....[0]....
.L_76:
        /*003c*/ 	.word	0x00000210


	//   ....[1]....
        /*0040*/ 	.word	0x00000660


	//   ....[2]....
        /*0044*/ 	.word	0x00000870


	//   ....[3]....
        /*0048*/ 	.word	0x000009c0


	//   ....[4]....
        /*004c*/ 	.word	0x00000a60


	//----- nvinfo : EIATTR_CRS_STACK_SIZE
	.align		4
.L_77:
        /*0050*/ 	.byte	0x04, 0x1e
        /*0052*/ 	.short	(.L_79 - .L_78)
.L_78:
        /*0054*/ 	.word	0x00000000


	//----- nvinfo : EIATTR_CBANK_PARAM_SIZE
	.align		4
.L_79:
        /*0058*/ 	.byte	0x03, 0x19
        /*005a*/ 	.short	0x0010


	//----- nvinfo : EIATTR_PARAM_CBANK
	.align		4
        /*005c*/ 	.byte	0x04, 0x0a
        /*005e*/ 	.short	(.L_81 - .L_80)
	.align		4
.L_80:
        /*0060*/ 	.word	index@(.nv.constant0._Z16eratosPerElementiPi)
        /*0064*/ 	.short	0x0380
        /*0066*/ 	.short	0x0010


	//----- nvinfo : EIATTR_SW_WAR
	.align		4
.L_81:
        /*0068*/ 	.byte	0x04, 0x36
        /*006a*/ 	.short	(.L_83 - .L_82)
.L_82:
        /*006c*/ 	.word	0x00000008
.L_83:


//--------------------- .nv.info._Z25sundPartTwoPerElementTwoDiPiS_ --------------------------
	.section	.nv.info._Z25sundPartTwoPerElementTwoDiPiS_,"",@"SHT_CUDA_INFO"
	.sectionflags	@""
	.align	4


	//----- nvinfo : EIATTR_CUDA_API_VERSION
	.align		4
        /*0000*/ 	.byte	0x04, 0x37
        /*0002*/ 	.short	(.L_85 - .L_84)
.L_84:
        /*0004*/ 	.word	0x00000082


	//----- nvinfo : EIATTR_KPARAM_INFO
	.align		4
.L_85:
        /*0008*/ 	.byte	0x04, 0x17
        /*000a*/ 	.short	(.L_87 - .L_86)
.L_86:
        /*000c*/ 	.word	0x00000000
        /*0010*/ 	.short	0x0002
        /*0012*/ 	.short	0x0010
        /*0014*/ 	.byte	0x00, 0xf5, 0x21, 0x00


	//----- nvinfo : EIATTR_KPARAM_INFO
	.align		4
.L_87:
        /*0018*/ 	.byte	0x04, 0x17
        /*001a*/ 	.short	(.L_89 - .L_88)
.L_88:
        /*001c*/ 	.word	0x00000000
        /*0020*/ 	.short	0x0001
        /*0022*/ 	.short	0x0008
        /*0024*/ 	.byte	0x00, 0xf5, 0x21, 0x00


	//----- nvinfo : EIATTR_KPARAM_INFO
	.align		4
.L_89:
        /*0028*/ 	.byte	0x04, 0x17
        /*002a*/ 	.short	(.L_91 - .L_90)
.L_90:
        /*002c*/ 	.word	0x00000000
        /*0030*/ 	.short	0x0000
        /*0032*/ 	.short	0x0000
        /*0034*/ 	.byte	0x00, 0xf0, 0x11, 0x00


	//----- nvinfo : EIATTR_SPARSE_MMA_MASK
	.align		4
.L_91:
        /*0038*/ 	.byte	0x03, 0x50
        /*003a*/ 	.short	0x0000


	//----- nvinfo : EIATTR_MAXREG_COUNT
	.align		4
        /*003c*/ 	.byte	0x03, 0x1b
        /*003e*/ 	.short	0x00ff


	//----- nvinfo : EIATTR_MERCURY_ISA_VERSION
	.align		4
        /*0040*/ 	.byte	0x03, 0x5f
        /*0042*/ 	.short	0x0101


	//----- nvinfo : EIATTR_VRC_CTA_INIT_COUNT
	.align		4
        /*0044*/ 	.byte	0x02, 0x4a
	.zero		1
	.zero		1


	//----- nvinfo : EIATTR_EXIT_INSTR_OFFSETS
	.align		4
        /*0048*/ 	.byte	0x04, 0x1c
        /*004a*/ 	.short	(.L_93 - .L_92)


	//   ....[0]....
.L_92:
        /*004c*/ 	.word	0x000000b0


	//   ....[1]....
        /*0050*/ 	.word	0x00000100


	//   ....[2]....
        /*0054*/ 	.word	0x00000150


	//   ....[3]....
        /*0058*/ 	.word	0x000001a0


	//   ....[4]....
        /*005c*/ 	.word	0x000001f0


	//----- nvinfo : EIATTR_CBANK_PARAM_SIZE
	.align		4
.L_93:
        /*0060*/ 	.byte	0x03, 0x19
        /*0062*/ 	.short	0x0018


	//----- nvinfo : EIATTR_PARAM_CBANK
	.align		4
        /*0064*/ 	.byte	0x04, 0x0a
        /*0066*/ 	.short	(.L_95 - .L_94)
	.align		4
.L_94:
        /*0068*/ 	.word	index@(.nv.constant0._Z25sundPartTwoPerElementTwoDiPiS_)
        /*006c*/ 	.short	0x0380
        /*006e*/ 	.short	0x0018


	//----- nvinfo : EIATTR_SW_WAR
	.align		4
.L_95:
        /*0070*/ 	.byte	0x04, 0x36
        /*0072*/ 	.short	(.L_97 - .L_96)
.L_96:
        /*0074*/ 	.word	0x00000008
.L_97:


//--------------------- .nv.info._Z25sundPartTwoPerElementOneDiPiS_ --------------------------
	.section	.nv.info._Z25sundPartTwoPerElementOneDiPiS_,"",@"SHT_CUDA_INFO"
	.sectionflags	@""
	.align	4


	//----- nvinfo : EIATTR_CUDA_API_VERSION
	.align		4
        /*0000*/ 	.byte	0x04, 0x37
        /*0002*/ 	.short	(.L_99 - .L_98)
.L_98:
        /*0004*/ 	.word	0x00000082


	//----- nvinfo : EIATTR_KPARAM_INFO
	.align		4
.L_99:
        /*0008*/ 	.byte	0x04, 0x17
        /*000a*/ 	.short	(.L_101 - .L_100)
.L_100:
        /*000c*/ 	.word	0x00000000
        /*0010*/ 	.short	0x0002
        /*0012*/ 	.short	0x0010
        /*0014*/ 	.byte	0x00, 0xf5, 0x21, 0x00


	//----- nvinfo : EIATTR_KPARAM_INFO
	.align		4
.L_101:
        /*0018*/ 	.byte	0x04, 0x17
        /*001a*/ 	.short	(.L_103 - .L_102)
.L_102:
        /*001c*/ 	.word	0x00000000
        /*0020*/ 	.short	0x0001
        /*0022*/ 	.short	0x0008
        /*0024*/ 	.byte	0x00, 0xf5, 0x21, 0x00


	//----- nvinfo : EIATTR_KPARAM_INFO
	.align		4
.L_103:
        /*0028*/ 	.byte	0x04, 0x17
        /*002a*/ 	.short	(.L_105 - .L_104)
.L_104:
        /*002c*/ 	.word	0x00000000
        /*0030*/ 	.short	0x0000
        /*0032*/ 	.short	0x0000
        /*0034*/ 	.byte	0x00, 0xf0, 0x11, 0x00


	//----- nvinfo : EIATTR_SPARSE_MMA_MASK
	.align		4
.L_105:
        /*0038*/ 	.byte	0x03, 0x50
        /*003a*/ 	.short	0x0000


	//----- nvinfo : EIATTR_MAXREG_COUNT
	.align		4
        /*003c*/ 	.byte	0x03, 0x1b
        /*003e*/ 	.short	0x00ff


	//----- nvinfo : EIATTR_MERCURY_ISA_VERSION
	.align		4
        /*0040*/ 	.byte	0x03, 0x5f
        /*0042*/ 	.short	0x0101


	//----- nvinfo : EIATTR_VRC_CTA_INIT_COUNT
	.align		4
        /*0044*/ 	.byte	0x02, 0x4a
	.zero		1
	.zero		1


	//----- nvinfo : EIATTR_EXIT_INSTR_OFFSETS
	.align		4
        /*0048*/ 	.byte	0x04, 0x1c
        /*004a*/ 	.short	(.L_107 - .L_106)


	//   ....[0]....
.L_106:
        /*004c*/ 	.word	0x00000060


	//   ....[1]....
        /*0050*/ 	.word	0x000000b0


	//   ....[2]....
        /*0054*/ 	.word	0x00000100


	//   ....[3]....
        /*0058*/ 	.word	0x00000150


	//   ....[4]....
        /*005c*/ 	.word	0x000001a0


	//----- nvinfo : EIATTR_CBANK_PARAM_SIZE
	.align		4
.L_107:
        /*0060*/ 	.byte	0x03, 0x19
        /*0062*/ 	.short	0x0018


	//----- nvinfo : EIATTR_PARAM_CBANK
	.align		4
        /*0064*/ 	.byte	0x04, 0x0a
        /*0066*/ 	.short	(.L_109 - .L_108)
	.align		4
.L_108:
        /*0068*/ 	.word	index@(.nv.constant0._Z25sundPartTwoPerElementOneDiPiS_)
        /*006c*/ 	.short	0x0380
        /*006e*/ 	.short	0x0018


	//----- nvinfo : EIATTR_SW_WAR
	.align		4
.L_109:
        /*0070*/ 	.byte	0x04, 0x36
        /*0072*/ 	.short	(.L_111 - .L_110)
.L_110:
        /*0074*/ 	.word	0x00000008
.L_111:


//--------------------- .nv.info._Z21sundPartOnePerElementiPi --------------------------
	.section	.nv.info._Z21sundPartOnePerElementiPi,"",@"SHT_CUDA_INFO"
	.sectionflags	@""
	.align	4


	//----- nvinfo : EIATTR_CUDA_API_VERSION
	.align		4
        /*0000*/ 	.byte	0x04, 0x37
        /*0002*/ 	.short	(.L_113 - .L_112)
.L_112:
        /*0004*/ 	.word	0x00000082


	//----- nvinfo : EIATTR_KPARAM_INFO
	.align		4
.L_113:
        /*0008*/ 	.byte	0x04, 0x17
        /*000a*/ 	.short	(.L_115 - .L_114)
.L_114:
        /*000c*/ 	.word	0x00000000
        /*0010*/ 	.short	0x0001
        /*0012*/ 	.short	0x0008
        /*0014*/ 	.byte	0x00, 0xf5, 0x21, 0x00


	//----- nvinfo : EIATTR_KPARAM_INFO
	.align		4
.L_115:
        /*0018*/ 	.byte	0x04, 0x17
        /*001a*/ 	.short	(.L_117 - .L_116)
.L_116:
        /*001c*/ 	.word	0x00000000
        /*0020*/ 	.short	0x0000
        /*0022*/ 	.short	0x0000
        /*0024*/ 	.byte	0x00, 0xf0, 0x11, 0x00


	//----- nvinfo : EIATTR_SPARSE_MMA_MASK
	.align		4
.L_117:
        /*0028*/ 	.byte	0x03, 0x50
        /*002a*/ 	.short	0x0000


	//----- nvinfo : EIATTR_MAXREG_COUNT
	.align		4
        /*002c*/ 	.byte	0x03, 0x1b
        /*002e*/ 	.short	0x00ff


	//----- nvinfo : EIATTR_MERCURY_ISA_VERSION
	.align		4
        /*0030*/ 	.byte	0x03, 0x5f
        /*0032*/ 	.short	0x0101


	//----- nvinfo : EIATTR_VRC_CTA_INIT_COUNT
	.align		4
        /*0034*/ 	.byte	0x02, 0x4a
	.zero		1
	.zero		1


	//----- nvinfo : EIATTR_EXIT_INSTR_OFFSETS
	.align		4
        /*0038*/ 	.byte	0x04, 0x1c
        /*003a*/ 	.short	(.L_119 - .L_118)


	//   ....[0]....
.L_118:
        /*003c*/ 	.word	0x00000080


	//   ....[1]....
        /*0040*/ 	.word	0x00000100


	//   ....[2]....
        /*0044*/ 	.word	0x00000150


	//   ....[3]....
        /*0048*/ 	.word	0x000001b0


	//----- nvinfo : EIATTR_CBANK_PARAM_SIZE
	.align		4
.L_119:
        /*004c*/ 	.byte	0x03, 0x19
        /*004e*/ 	.short	0x0010


	//----- nvinfo : EIATTR_PARAM_CBANK
	.align		4
        /*0050*/ 	.byte	0x04, 0x0a
        /*0052*/ 	.short	(.L_121 - .L_120)
	.align		4
.L_120:
        /*0054*/ 	.word	index@(.nv.constant0._Z21sundPartOnePerElementiPi)
        /*0058*/ 	.short	0x0380
        /*005a*/ 	.short	0x0010


	//----- nvinfo : EIATTR_SW_WAR
	.align		4
.L_121:
        /*005c*/ 	.byte	0x04, 0x36
        /*005e*/ 	.short	(.L_123 - .L_122)
.L_122:
        /*0060*/ 	.word	0x00000008
.L_123:


//--------------------- .nv.info._Z17sundPartOnePerRowiPi --------------------------
	.section	.nv.info._Z17sundPartOnePerRowiPi,"",@"SHT_CUDA_INFO"
	.sectionflags	@""
	.align	4


	//----- nvinfo : EIATTR_CUDA_API_VERSION
	.align		4
        /*0000*/ 	.byte	0x04, 0x37
        /*0002*/ 	.short	(.L_125 - .L_124)
.L_124:
        /*0004*/ 	.word	0x00000082


	//----- nvinfo : EIATTR_KPARAM_INFO
	.align		4
.L_125:
        /*0008*/ 	.byte	0x04, 0x17
        /*000a*/ 	.short	(.L_127 - .L_126)
.L_126:
        /*000c*/ 	.word	0x00000000
        /*0010*/ 	.short	0x0001
        /*0012*/ 	.short	0x0008
        /*0014*/ 	.byte	0x00, 0xf5, 0x21, 0x00


	//----- nvinfo : EIATTR_KPARAM_INFO
	.align		4
.L_127:
        /*0018*/ 	.byte	0x04, 0x17
        /*001a*/ 	.short	(.L_129 - .L_128)
.L_128:
        /*001c*/ 	.word	0x00000000
        /*0020*/ 	.short	0x0000
        /*0022*/ 	.short	0x0000
        /*0024*/ 	.byte	0x00, 0xf0, 0x11, 0x00


	//----- nvinfo : EIATTR_SPARSE_MMA_MASK
	.align		4
.L_129:
        /*0028*/ 	.byte	0x03, 0x50
        /*002a*/ 	.short	0x0000


	//----- nvinfo : EIATTR_MAXREG_COUNT
	.align		4
        /*002c*/ 	.byte	0x03, 0x1b
        /*002e*/ 	.short	0x00ff


	//----- nvinfo : EIATTR_MERCURY_ISA_VERSION
	.align		4
        /*0030*/ 	.byte	0x03, 0x5f
        /*0032*/ 	.short	0x0101


	//----- nvinfo : EIATTR_VRC_CTA_INIT_COUNT
	.align		4
        /*0034*/ 	.byte	0x02, 0x4a
	.zero		1
	.zero		1


	//----- nvinfo : EIATTR_EXIT_INSTR_OFFSETS
	.align		4
        /*0038*/ 	.byte	0x04, 0x1c
        /*003a*/ 	.short	(.L_131 - .L_130)


	//   ....[0]....
.L_130:
        /*003c*/ 	.word	0x00000090


	//----- nvinfo : EIATTR_CBANK_PARAM_SIZE
	.align		4
.L_131:
        /*0040*/ 	.byte	0x03, 0x19
        /*0042*/ 	.short	0x0010


	//----- nvinfo : EIATTR_PARAM_CBANK
	.align		4
        /*0044*/ 	.byte	0x04, 0x0a
        /*0046*/ 	.short	(.L_133 - .L_132)
	.align		4
.L_132:
        /*0048*/ 	.word	index@(.nv.constant0._Z17sundPartOnePerRowiPi)
        /*004c*/ 	.short	0x0380
        /*004e*/ 	.short	0x0010


	//----- nvinfo : EIATTR_SW_WAR
	.align		4
.L_133:
        /*0050*/ 	.byte	0x04, 0x36
        /*0052*/ 	.short	(.L_135 - .L_134)
.L_134:
        /*0054*/ 	.word	0x00000008
.L_135:


//--------------------- .nv.callgraph             --------------------------
	.section	.nv.callgraph,"",@"SHT_CUDA_CALLGRAPH"
	.align	4
	.sectionentsize	8
	.align		4
        /*0000*/ 	.word	0x00000000
	.align		4
        /*0004*/ 	.word	0xffffffff
	.align		4
        /*0008*/ 	.word	0x00000000
	.align		4
        /*000c*/ 	.word	0xfffffffe
	.align		4
        /*0010*/ 	.word	0x00000000
	.align		4
        /*0014*/ 	.word	0xfffffffd
	.align		4
        /*0018*/ 	.word	0x00000000
	.align		4
        /*001c*/ 	.word	0xfffffffc


//--------------------- .text._Z18eratosPerElement2DiPi --------------------------
	.section	.text._Z18eratosPerElement2DiPi,"ax",@progbits
	.align	128
        .global         _Z18eratosPerElement2DiPi
        .type           _Z18eratosPerElement2DiPi,@function
        .size           _Z18eratosPerElement2DiPi,(.L_x_21 - _Z18eratosPerElement2DiPi)
        .other          _Z18eratosPerElement2DiPi,@"STO_CUDA_ENTRY STV_DEFAULT"
_Z18eratosPerElement2DiPi:
.text._Z18eratosPerElement2DiPi:
[----:B------:R-:W-:Y:S01]  /*0000*/  LDC R1, c[0x0][0x37c] ;  /* 0x0000df00ff017b82 */ /* 0x000fe20000000800 */
[----:B------:R-:W0:Y:S01]  /*0010*/  S2R R0, SR_CTAID.X ;  /* 0x0000000000007919 */ /* 0x000e220000002500 */
[----:B------:R-:W0:Y:S01]  /*0020*/  LDCU UR4, c[0x0][0x360] ;  /* 0x00006c00ff0477ac */ /* 0x000e220008000800 */
[----:B------:R-:W0:Y:S02]  /*0030*/  S2R R3, SR_TID.X ;  /* 0x0000000000037919 */ /* 0x000e240000002100 */
[----:B0-----:R-:W-:-:S05]  /*0040*/  IMAD R0, R0, UR4, R3 ;  /* 0x0000000400007c24 */ /* 0x001fca000f8e0203 */
[----:B------:R-:W-:-:S13]  /*0050*/  ISETP.GE.AND P0, PT, R0, 0x2, PT ;  /* 0x000000020000780c */ /* 0x000fda0003f06270 */
[----:B------:R-:W-:Y:S05]  /*0060*/  @!P0 EXIT ;  /* 0x000000000000894d */ /* 0x000fea0003800000 */
[----:B------:R-:W0:Y:S01]  /*0070*/  S2R R3, SR_CTAID.Y ;  /* 0x0000000000037919 */ /* 0x000e220000002600 */
[----:B------:R-:W0:Y:S01]  /*0080*/  LDCU UR4, c[0x0][0x364] ;  /* 0x00006c80ff0477ac */ /* 0x000e220008000800 */
[----:B------:R-:W0:Y:S02]  /*0090*/  S2R R2, SR_TID.Y ;  /* 0x0000000000027919 */ /* 0x000e240000002200 */
[----:B0-----:R-:W-:-:S05]  /*00a0*/  IMAD R3, R3, UR4, R2 ;  /* 0x0000000403037c24 */ /* 0x001fca000f8e0202 */
[----:B------:R-:W-:-:S13]  /*00b0*/  ISETP.GE.U32.AND P0, PT, R3, 0x2, PT ;  /* 0x000000020300780c */ /* 0x000fda0003f06070 */
[----:B------:R-:W-:Y:S05]  /*00c0*/  @!P0 EXIT ;  /* 0x000000000000894d */ /* 0x000fea0003800000 */
[----:B------:R-:W0:Y:S01]  /*00d0*/  LDCU UR4, c[0x0][0x380] ;  /* 0x00007000ff0477ac */ /* 0x000e220008000800 */
[----:B------:R-:W-:-:S05]  /*00e0*/  IMAD R5, R0, R3, RZ ;  /* 0x0000000300057224 */ /* 0x000fca00078e02ff */
[----:B0-----:R-:W-:-:S13]  /*00f0*/  ISETP.GT.AND P0, PT, R5, UR4, PT ;  /* 0x0000000405007c0c */ /* 0x001fda000bf04270 */
[----:B------:R-:W-:Y:S05]  /*0100*/  @P0 EXIT ;  /* 0x000000000000094d */ /* 0x000fea0003800000 */
[----:B------:R-:W0:Y:S01]  /*0110*/  LDC.64 R2, c[0x0][0x388] ;  /* 0x0000e200ff027b82 */ /* 0x000e220000000a00 */
[----:B------:R-:W1:Y:S01]  /*0120*/  LDCU.64 UR4, c[0x0][0x358] ;  /* 0x00006b00ff0477ac */ /* 0x000e620008000a00 */
[----:B------:R-:W-:Y:S02]  /*0130*/  HFMA2 R7, -RZ, RZ, 0, 5.9604644775390625e-08 ;  /* 0x00000001ff077431 */ /* 0x000fe400000001ff */
[----:B0-----:R-:W-:-:S05]  /*0140*/  IMAD.WIDE.U32 R2, R5, 0x4, R2 ;  /* 0x0000000405027825 */ /* 0x001fca00078e0002 */
[----:B-1----:R-:W-:Y:S01]  /*0150*/  STG.E desc[UR4][R2.64], R7 ;  /* 0x0000000702007986 */ /* 0x002fe2000c101904 */
[----:B------:R-:W-:Y:S05]  /*0160*/  EXIT ;  /* 0x000000000000794d */ /* 0x000fea0003800000 */
.L_x_0:
[----:B------:R-:W-:-:S00]  /*0170*/  BRA `(.L_x_0) ;  /* 0xfffffffc00fc7947 */ /* 0x000fc0000383ffff */
[----:B------:R-:W-:-:S00]  /*0180*/  NOP ;  /* 0x0000000000007918 */ /* 0x000fc00000000000 */
[----:B------:R-:W-:-:S00]  /*0190*/  NOP ;  /* 0x0000000000007918 */ /* 0x000fc00000000000 */
[----:B------:R-:W-:-:S00]  /*01a0*/  NOP ;  /* 0x0000000000007918 */ /* 0x000fc00000000000 */
[----:B------:R-:W-:-:S00]  /*01b0*/  NOP ;  /* 0x0000000000007918 */ /* 0x000fc00000000000 */
[----:B------:R-:W-:-:S00]  /*01c0*/  NOP ;  /* 0x0000000000007918 */ /* 0x000fc00000000000 */
[----:B------:R-:W-:-:S00]  /*01d0*/  NOP ;  /* 0x0000000000007918 */ /* 0x000fc00000000000 */
[----:B------:R-:W-:-:S00]  /*01e0*/  NOP ;  /* 0x0000000000007918 */ /* 0x000fc00000000000 */
[----:B------:R-:W-:-:S00]  /*01f0*/  NOP ;  /* 0x0000000000007918 */ /* 0x000fc00000000000 */
.L_x_21:


//--------------------- .text._Z18eratosParallelMultiiPi --------------------------
	.section	.text._Z18eratosParallelMultiiPi,"ax",@progbits
	.align	128
        .global         _Z18eratosParallelMultiiPi
        .type           _Z18eratosParallelMultiiPi,@function
        .size           _Z18eratosParallelMultiiPi,(.L_x_22 - _Z18eratosParallelMultiiPi)
        .other          _Z18eratosParallelMultiiPi,@"STO_CUDA_ENTRY STV_DEFAULT"
_Z18eratosParallelMultiiPi:
.text._Z18eratosParallelMultiiPi:
[----:B------:R-:W-:Y:S01]  /*0000*/  LDC R1, c[0x0][0x37c] ;  /* 0x0000df00ff017b82 */ /* 0x000fe20000000800 */
[----:B------:R-:W0:Y:S01]  /*0010*/  S2R R0, SR_CTAID.X ;  /* 0x0000000000007919 */ /* 0x000e220000002500 */
[----:B------:R-:W0:Y:S01]  /*0020*/  LDCU UR4, c[0x0][0x360] ;  /* 0x00006c00ff0477ac */ /* 0x000e220008000800 */
[----:B------:R-:W0:Y:S01]  /*0030*/  S2R R3, SR_TID.X ;  /* 0x0000000000037919 */ /* 0x000e220000002100 */
[----:B------:R-:W1:Y:S01]  /*0040*/  LDCU.64 UR6, c[0x0][0x380] ;  /* 0x00007000ff0677ac */ /* 0x000e620008000a00 */
[----:B0-----:R-:W-:-:S04]  /*0050*/  IMAD R0, R0, UR4, R3 ;  /* 0x0000000400007c24 */ /* 0x001fc8000f8e0203 */
[----:B-1----:R-:W-:-:S05]  /*0060*/  IMAD R5, R0, UR6, RZ ;  /* 0x0000000600057c24 */ /* 0x002fca000f8e02ff */
[----:B------:R-:W-:-:S13]  /*0070*/  ISETP.GT.AND P0, PT, R5, UR7, PT ;  /* 0x0000000705007c0c */ /* 0x000fda000bf04270 */
[----:B------:R-:W-:Y:S05]  /*0080*/  @P0 EXIT ;  /* 0x000000000000094d */ /* 0x000fea0003800000 */
[----:B------:R-:W0:Y:S01]  /*0090*/  LDC.64 R2, c[0x0][0x388] ;  /* 0x0000e200ff027b82 */ /* 0x000e220000000a00 */
[----:B------:R-:W1:Y:S01]  /*00a0*/  LDCU.64 UR4, c[0x0][0x358] ;  /* 0x00006b00ff0477ac */ /* 0x000e620008000a00 */
[----:B------:R-:W-:Y:S02]  /*00b0*/  HFMA2 R7, -RZ, RZ, 0, 5.9604644775390625e-08 ;  /* 0x00000001ff077431 */ /* 0x000fe400000001ff */
[----:B0-----:R-:W-:-:S05]  /*00c0*/  IMAD.WIDE R2, R5, 0x4, R2 ;  /* 0x0000000405027825 */ /* 0x001fca00078e0202 */
[----:B-1----:R-:W-:Y:S01]  /*00d0*/  STG.E desc[UR4][R2.64], R7 ;  /* 0x0000000702007986 */ /* 0x002fe2000c101904 */
[----:B------:R-:W-:Y:S05]  /*00e0*/  EXIT ;  /* 0x000000000000794d */ /* 0x000fea0003800000 */
.L_x_1:
        /* <DEDUP_REMOVED lines=9> */
.L_x_22:


//--------------------- .text._Z16eratosPerElementiPi --------------------------
	.section	.text._Z16eratosPerElementiPi,"ax",@progbits
	.align	128
        .global         _Z16eratosPerElementiPi
        .type           _Z16eratosPerElementiPi,@function
        .size           _Z16eratosPerElementiPi,(.L_x_20 - _Z16eratosPerElementiPi)
        .other          _Z16eratosPerElementiPi,@"STO_CUDA_ENTRY STV_DEFAULT"
_Z16eratosPerElementiPi:
.text._Z16eratosPerElementiPi:
[----:B------:R-:W-:Y:S01]  /*0000*/  LDC R1, c[0x0][0x37c] ;  /* 0x0000df00ff017b82 */ /* 0x000fe20000000800 */
[----:B------:R-:W0:Y:S01]  /*0010*/  LDCU UR4, c[0x0][0x380] ;  /* 0x00007000ff0477ac */ /* 0x000e220008000800 */
[----:B------:R-:W-:Y:S01]  /*0020*/  IMAD.MOV.U32 R8, RZ, RZ, 0x0 ;  /* 0x00000000ff087424 */ /* 0x000fe200078e00ff */
[----:B------:R-:W-:Y:S01]  /*0030*/  MOV R9, 0x3fd80000 ;  /* 0x3fd8000000097802 */ /* 0x000fe20000000f00 */
[----:B------:R-:W1:Y:S01]  /*0040*/  S2R R0, SR_CTAID.X ;  /* 0x0000000000007919 */ /* 0x000e620000002500 */
[----:B------:R-:W1:Y:S01]  /*0050*/  S2R R17, SR_TID.X ;  /* 0x0000000000117919 */ /* 0x000e620000002100 */
[----:B0-----:R-:W0:Y:S01]  /*0060*/  I2F.F64 R4, UR4 ;  /* 0x0000000400047d12 */ /* 0x001e220008201c00 */
[----:B------:R-:W1:Y:S07]  /*0070*/  LDCU UR4, c[0x0][0x360] ;  /* 0x00006c00ff0477ac */ /* 0x000e6e0008000800 */
[----:B0-----:R-:W0:Y:S01]  /*0080*/  MUFU.RSQ64H R7, R5 ;  /* 0x0000000500077308 */ /* 0x001e220000001c00 */
[----:B------:R-:W-:-:S04]  /*0090*/  IADD3 R6, PT, PT, R5, -0x3500000, RZ ;  /* 0xfcb0000005067810 */ /* 0x000fc80007ffe0ff */
[----:B------:R-:W-:Y:S01]  /*00a0*/  ISETP.GE.U32.AND P0, PT, R6, 0x7ca00000, PT ;  /* 0x7ca000000600780c */ /* 0x000fe20003f06070 */
[----:B-1----:R-:W-:Y:S01]  /*00b0*/  IMAD R0, R0, UR4, R17 ;  /* 0x0000000400007c24 */ /* 0x002fe2000f8e0211 */
[----:B0-----:R-:W-:-:S08]  /*00c0*/  DMUL R2, R6, R6 ;  /* 0x0000000606027228 */ /* 0x001fd00000000000 */
[----:B------:R-:W-:-:S08]  /*00d0*/  DFMA R2, R4, -R2, 1 ;  /* 0x3ff000000402742b */ /* 0x000fd00000000802 */
[----:B------:R-:W-:Y:S02]  /*00e0*/  DFMA R8, R2, R8, 0.5 ;  /* 0x3fe000000208742b */ /* 0x000fe40000000008 */
[----:B------:R-:W-:-:S08]  /*00f0*/  DMUL R2, R6, R2 ;  /* 0x0000000206027228 */ /* 0x000fd00000000000 */
[----:B------:R-:W-:-:S08]  /*0100*/  DFMA R8, R8, R2, R6 ;  /* 0x000000020808722b */ /* 0x000fd00000000006 */
[----:B------:R-:W-:Y:S02]  /*0110*/  DMUL R10, R4, R8 ;  /* 0x00000008040a7228 */ /* 0x000fe40000000000 */
[----:B------:R-:W-:Y:S01]  /*0120*/  VIADD R15, R9, 0xfff00000 ;  /* 0xfff00000090f7836 */ /* 0x000fe20000000000 */
[----:B------:R-:W-:-:S05]  /*0130*/  MOV R14, R8 ;  /* 0x00000008000e7202 */ /* 0x000fca0000000f00 */
[----:B------:R-:W-:-:S08]  /*0140*/  DFMA R12, R10, -R10, R4 ;  /* 0x8000000a0a0c722b */ /* 0x000fd00000000004 */
[----:B------:R-:W-:Y:S01]  /*0150*/  DFMA R2, R12, R14, R10 ;  /* 0x0000000e0c02722b */ /* 0x000fe2000000000a */
[----:B------:R-:W-:Y:S10]  /*0160*/  @!P0 BRA `(.L_x_2) ;  /* 0x0000000000108947 */ /* 0x000ff40003800000 */
[----:B------:R-:W-:-:S07]  /*0170*/  MOV R2, 0x190 ;  /* 0x0000019000027802 */ /* 0x000fce0000000f00 */
[----:B------:R-:W-:Y:S05]  /*0180*/  CALL.REL.NOINC `($__internal_0_$__cuda_sm20_dsqrt_rn_f64_mediumpath_v1) ;  /* 0x0000000800387944 */ /* 0x000fea0003c00000 */
[----:B------:R-:W-:Y:S01]  /*0190*/  IMAD.MOV.U32 R2, RZ, RZ, R6 ;  /* 0x000000ffff027224 */ /* 0x000fe200078e0006 */
[----:B------:R-:W-:-:S07]  /*01a0*/  MOV R3, R7 ;  /* 0x0000000700037202 */ /* 0x000fce0000000f00 */
.L_x_2:
[----:B------:R-:W0:Y:S01]  /*01b0*/  LDCU UR6, c[0x0][0x380] ;  /* 0x00007000ff0677ac */ /* 0x000e220008000800 */
[----:B------:R-:W1:Y:S01]  /*01c0*/  F2I.F64.TRUNC R3, R2 ;  /* 0x0000000200037311 */ /* 0x000e62000030d100 */
[----:B------:R-:W-:-:S05]  /*01d0*/  IMAD R5, R0, R0, RZ ;  /* 0x0000000000057224 */ /* 0x000fca00078e02ff */
[----:B0-----:R-:W-:-:S04]  /*01e0*/  ISETP.GT.AND P0, PT, R5, UR6, PT ;  /* 0x0000000605007c0c */ /* 0x001fc8000bf04270 */
[----:B------:R-:W-:-:S04]  /*01f0*/  ISETP.LT.OR P0, PT, R0, 0x2, P0 ;  /* 0x000000020000780c */ /* 0x000fc80000701670 */
[----:B-1----:R-:W-:-:S13]  /*0200*/  ISETP.GT.OR P0, PT, R0, R3, P0 ;  /* 0x000000030000720c */ /* 0x002fda0000704670 */
[----:B------:R-:W-:Y:S05]  /*0210*/  @P0 EXIT ;  /* 0x000000000000094d */ /* 0x000fea0003800000 */
[----:B------:R-:W-:Y:S01]  /*0220*/  IADD3 R0, PT, PT, -R5, UR6, RZ ;  /* 0x0000000605007c10 */ /* 0x000fe2000fffe1ff */
[----:B------:R-:W0:Y:S01]  /*0230*/  LDCU.64 UR4, c[0x0][0x358] ;  /* 0x00006b00ff0477ac */ /* 0x000e220008000a00 */
[----:B------:R-:W-:Y:S02]  /*0240*/  BSSY.RECONVERGENT B0, `(.L_x_3) ;  /* 0x0000040000007945 */ /* 0x000fe40003800200 */
[C---:B------:R-:W-:Y:S01]  /*0250*/  ISETP.GE.U32.AND P0, PT, R0.reuse, 0xf, PT ;  /* 0x0000000f0000780c */ /* 0x040fe20003f06070 */
[----:B------:R-:W-:-:S05]  /*0260*/  VIADD R0, R0, 0x1 ;  /* 0x0000000100007836 */ /* 0x000fca0000000000 */
[----:B------:R-:W-:-:S07]  /*0270*/  LOP3.LUT R7, R0, 0xf, RZ, 0xc0, !PT ;  /* 0x0000000f00077812 */ /* 0x000fce00078ec0ff */
[----:B------:R-:W-:Y:S05]  /*0280*/  @!P0 BRA `(.L_x_4) ;  /* 0x0000000000ec8947 */ /* 0x000fea0003800000 */
[----:B------:R-:W1:Y:S01]  /*0290*/  LDC.64 R2, c[0x0][0x388] ;  /* 0x0000e200ff027b82 */ /* 0x000e620000000a00 */
[----:B------:R-:W-:Y:S01]  /*02a0*/  LOP3.LUT R4, R0, 0xfffffff0, RZ, 0xc0, !PT ;  /* 0xfffffff000047812 */ /* 0x000fe200078ec0ff */
[----:B------:R-:W-:Y:S01]  /*02b0*/  BSSY.RECONVERGENT B1, `(.L_x_5) ;  /* 0x0000037000017945 */ /* 0x000fe20003800200 */
[----:B------:R-:W-:-:S03]  /*02c0*/  IADD3 R5, PT, PT, R5, 0x7, RZ ;  /* 0x0000000705057810 */ /* 0x000fc60007ffe0ff */
[----:B------:R-:W-:-:S07]  /*02d0*/  IMAD.MOV R4, RZ, RZ, -R4 ;  /* 0x000000ffff047224 */ /* 0x000fce00078e0a04 */
.L_x_6:
[C---:B---3--:R-:W-:Y:S01]  /*02e0*/  IADD3 R9, PT, PT, R5.reuse, -0x7, RZ ;  /* 0xfffffff905097810 */ /* 0x048fe20007ffe0ff */
[C---:B------:R-:W-:Y:S01]  /*02f0*/  VIADD R13, R5.reuse, 0xfffffffb ;  /* 0xfffffffb050d7836 */ /* 0x040fe20000000000 */
[C---:B------:R-:W-:Y:S01]  /*0300*/  IADD3 R11, PT, PT, R5.reuse, -0x6, RZ ;  /* 0xfffffffa050b7810 */ /* 0x040fe20007ffe0ff */
[----:B------:R-:W-:Y:S01]  /*0310*/  IMAD.MOV.U32 R6, RZ, RZ, 0x1 ;  /* 0x00000001ff067424 */ /* 0x000fe200078e00ff */
[----:B------:R-:W-:Y:S01]  /*0320*/  IADD3 R15, PT, PT, R5, -0x4, RZ ;  /* 0xfffffffc050f7810 */ /* 0x000fe20007ffe0ff */
[--C-:B-1----:R-:W-:Y:S01]  /*0330*/  IMAD.WIDE.U32 R8, R9, 0x4, R2.reuse ;  /* 0x0000000409087825 */ /* 0x102fe200078e0002 */
[C---:B------:R-:W-:Y:S02]  /*0340*/  IADD3 R19, PT, PT, R5.reuse, -0x2, RZ ;  /* 0xfffffffe05137810 */ /* 0x040fe40007ffe0ff */
[C---:B------:R-:W-:Y:S01]  /*0350*/  IADD3 R23, PT, PT, R5.reuse, 0x1, RZ ;  /* 0x0000000105177810 */ /* 0x040fe20007ffe0ff */
[----:B------:R-:W-:Y:S01]  /*0360*/  VIADD R17, R5, 0xfffffffd ;  /* 0xfffffffd05117836 */ /* 0x000fe20000000000 */
[----:B0-----:R0:W-:Y:S01]  /*0370*/  STG.E desc[UR4][R8.64], R6 ;  /* 0x0000000608007986 */ /* 0x0011e2000c101904 */
[----:B------:R-:W-:Y:S01]  /*0380*/  IMAD.WIDE.U32 R10, R11, 0x4, R2 ;  /* 0x000000040b0a7825 */ /* 0x000fe200078e0002 */
[----:B------:R-:W-:-:S02]  /*0390*/  IADD3 R25, PT, PT, R5, 0x3, RZ ;  /* 0x0000000305197810 */ /* 0x000fc40007ffe0ff */
[----:B------:R-:W-:Y:S01]  /*03a0*/  IADD3 R27, PT, PT, R5, 0x7, RZ ;  /* 0x00000007051b7810 */ /* 0x000fe20007ffe0ff */
[--C-:B------:R-:W-:Y:S01]  /*03b0*/  IMAD.WIDE.U32 R12, R13, 0x4, R2.reuse ;  /* 0x000000040d0c7825 */ /* 0x100fe200078e0002 */
[----:B------:R1:W-:Y:S01]  /*03c0*/  STG.E desc[UR4][R10.64], R6 ;  /* 0x000000060a007986 */ /* 0x0003e2000c101904 */
[----:B------:R-:W-:Y:S02]  /*03d0*/  IADD3 R4, PT, PT, R4, 0x10, RZ ;  /* 0x0000001004047810 */ /* 0x000fe40007ffe0ff */
[--C-:B------:R-:W-:Y:S01]  /*03e0*/  IMAD.WIDE.U32 R14, R15, 0x4, R2.reuse ;  /* 0x000000040f0e7825 */ /* 0x100fe200078e0002 */
[----:B------:R2:W-:Y:S01]  /*03f0*/  STG.E desc[UR4][R12.64], R6 ;  /* 0x000000060c007986 */ /* 0x0005e2000c101904 */
[----:B------:R-:W-:Y:S02]  /*0400*/  ISETP.NE.AND P0, PT, R4, RZ, PT ;  /* 0x000000ff0400720c */ /* 0x000fe40003f05270 */
[----:B------:R-:W-:Y:S01]  /*0410*/  VIADD R21, R5, 0xffffffff ;  /* 0xffffffff05157836 */ /* 0x000fe20000000000 */
[----:B------:R-:W-:Y:S01]  /*0420*/  STG.E desc[UR4][R14.64], R6 ;  /* 0x000000060e007986 */ /* 0x000fe2000c101904 */
[----:B------:R-:W-:-:S04]  /*0430*/  IMAD.WIDE.U32 R16, R17, 0x4, R2 ;  /* 0x0000000411107825 */ /* 0x000fc800078e0002 */
[--C-:B------:R-:W-:Y:S01]  /*0440*/  IMAD.WIDE.U32 R18, R19, 0x4, R2.reuse ;  /* 0x0000000413127825 */ /* 0x100fe200078e0002 */
[----:B------:R3:W-:Y:S03]  /*0450*/  STG.E desc[UR4][R16.64], R6 ;  /* 0x0000000610007986 */ /* 0x0007e6000c101904 */
[--C-:B0-----:R-:W-:Y:S01]  /*0460*/  IMAD.WIDE.U32 R8, R21, 0x4, R2.reuse ;  /* 0x0000000415087825 */ /* 0x101fe200078e0002 */
[----:B------:R0:W-:Y:S03]  /*0470*/  STG.E desc[UR4][R18.64], R6 ;  /* 0x0000000612007986 */ /* 0x0001e6000c101904 */
[C---:B------:R-:W-:Y:S01]  /*0480*/  VIADD R21, R5.reuse, 0x2 ;  /* 0x0000000205157836 */ /* 0x040fe20000000000 */
[----:B------:R4:W-:Y:S01]  /*0490*/  STG.E desc[UR4][R8.64], R6 ;  /* 0x0000000608007986 */ /* 0x0009e2000c101904 */
[----:B-1----:R-:W-:-:S04]  /*04a0*/  IMAD.WIDE.U32 R10, R5, 0x4, R2 ;  /* 0x00000004050a7825 */ /* 0x002fc800078e0002 */
[--C-:B--2---:R-:W-:Y:S01]  /*04b0*/  IMAD.WIDE.U32 R12, R23, 0x4, R2.reuse ;  /* 0x00000004170c7825 */ /* 0x104fe200078e0002 */
[C---:B------:R-:W-:Y:S01]  /*04c0*/  IADD3 R23, PT, PT, R5.reuse, 0x5, RZ ;  /* 0x0000000505177810 */ /* 0x040fe20007ffe0ff */
[----:B------:R1:W-:Y:S02]  /*04d0*/  STG.E desc[UR4][R10.64], R6 ;  /* 0x000000060a007986 */ /* 0x0003e4000c101904 */
[----:B---3--:R-:W-:Y:S02]  /*04e0*/  VIADD R17, R5, 0x4 ;  /* 0x0000000405117836 */ /* 0x008fe40000000000 */
[--C-:B------:R-:W-:Y:S01]  /*04f0*/  IMAD.WIDE.U32 R14, R25, 0x4, R2.reuse ;  /* 0x00000004190e7825 */ /* 0x100fe200078e0002 */
[----:B------:R2:W-:Y:S03]  /*0500*/  STG.E desc[UR4][R12.64], R6 ;  /* 0x000000060c007986 */ /* 0x0005e6000c101904 */
[----:B------:R-:W-:-:S04]  /*0510*/  IMAD.WIDE.U32 R20, R21, 0x4, R2 ;  /* 0x0000000415147825 */ /* 0x000fc800078e0002 */
[C---:B------:R-:W-:Y:S01]  /*0520*/  VIADD R25, R5.reuse, 0x6 ;  /* 0x0000000605197836 */ /* 0x040fe20000000000 */
[----:B------:R3:W-:Y:S01]  /*0530*/  STG.E desc[UR4][R20.64], R6 ;  /* 0x0000000614007986 */ /* 0x0007e2000c101904 */
[----:B0-----:R-:W-:Y:S02]  /*0540*/  VIADD R19, R5, 0x8 ;  /* 0x0000000805137836 */ /* 0x001fe40000000000 */
[--C-:B----4-:R-:W-:Y:S01]  /*0550*/  IMAD.WIDE.U32 R8, R17, 0x4, R2.reuse ;  /* 0x0000000411087825 */ /* 0x110fe200078e0002 */
[----:B------:R3:W-:Y:S03]  /*0560*/  STG.E desc[UR4][R14.64], R6 ;  /* 0x000000060e007986 */ /* 0x0007e6000c101904 */
[--C-:B-1----:R-:W-:Y:S01]  /*0570*/  IMAD.WIDE.U32 R10, R23, 0x4, R2.reuse ;  /* 0x00000004170a7825 */ /* 0x102fe200078e0002 */
[----:B------:R3:W-:Y:S03]  /*0580*/  STG.E desc[UR4][R8.64], R6 ;  /* 0x0000000608007986 */ /* 0x0007e6000c101904 */
[--C-:B------:R-:W-:Y:S01]  /*0590*/  IMAD.WIDE.U32 R16, R25, 0x4, R2.reuse ;  /* 0x0000000419107825 */ /* 0x100fe200078e0002 */
[----:B------:R3:W-:Y:S03]  /*05a0*/  STG.E desc[UR4][R10.64], R6 ;  /* 0x000000060a007986 */ /* 0x0007e6000c101904 */
[--C-:B--2---:R-:W-:Y:S01]  /*05b0*/  IMAD.WIDE.U32 R12, R27, 0x4, R2.reuse ;  /* 0x000000041b0c7825 */ /* 0x104fe200078e0002 */
[----:B------:R3:W-:Y:S03]  /*05c0*/  STG.E desc[UR4][R16.64], R6 ;  /* 0x0000000610007986 */ /* 0x0007e6000c101904 */
[----:B------:R-:W-:Y:S01]  /*05d0*/  IMAD.WIDE.U32 R18, R19, 0x4, R2 ;  /* 0x0000000413127825 */ /* 0x000fe200078e0002 */
[----:B------:R3:W-:Y:S03]  /*05e0*/  STG.E desc[UR4][R12.64], R6 ;  /* 0x000000060c007986 */ /* 0x0007e6000c101904 */
[----:B------:R-:W-:Y:S01]  /*05f0*/  VIADD R5, R5, 0x10 ;  /* 0x0000001005057836 */ /* 0x000fe20000000000 */
[----:B------:R3:W-:Y:S01]  /*0600*/  STG.E desc[UR4][R18.64], R6 ;  /* 0x0000000612007986 */ /* 0x0007e2000c101904 */
[----:B------:R-:W-:Y:S05]  /*0610*/  @P0 BRA `(.L_x_6) ;  /* 0xfffffffc00300947 */ /* 0x000fea000383ffff */
[----:B------:R-:W-:Y:S05]  /*0620*/  BSYNC.RECONVERGENT B1 ;  /* 0x0000000000017941 */ /* 0x000fea0003800200 */
.L_x_5:
[----:B------:R-:W-:-:S07]  /*0630*/  IADD3 R5, PT, PT, R5, -0x7, RZ ;  /* 0xfffffff905057810 */ /* 0x000fce0007ffe0ff */
.L_x_4:
[----:B0-----:R-:W-:Y:S05]  /*0640*/  BSYNC.RECONVERGENT B0 ;  /* 0x0000000000007941 */ /* 0x001fea0003800200 */
.L_x_3:
[----:B------:R-:W-:-:S13]  /*0650*/  ISETP.NE.AND P0, PT, R7, RZ, PT ;  /* 0x000000ff0700720c */ /* 0x000fda0003f05270 */
[----:B------:R-:W-:Y:S05]  /*0660*/  @!P0 EXIT ;  /* 0x000000000000894d */ /* 0x000fea0003800000 */
[----:B------:R-:W-:Y:S01]  /*0670*/  ISETP.GE.U32.AND P0, PT, R7, 0x8, PT ;  /* 0x000000080700780c */ /* 0x000fe20003f06070 */
[----:B------:R-:W-:Y:S01]  /*0680*/  BSSY.RECONVERGENT B0, `(.L_x_7) ;  /* 0x000001e000007945 */ /* 0x000fe20003800200 */
[----:B------:R-:W-:-:S04]  /*0690*/  LOP3.LUT R4, R0, 0x7, RZ, 0xc0, !PT ;  /* 0x0000000700047812 */ /* 0x000fc800078ec0ff */
[----:B------:R-:W-:-:S07]  /*06a0*/  ISETP.NE.AND P1, PT, R4, RZ, PT ;  /* 0x000000ff0400720c */ /* 0x000fce0003f25270 */
[----:B------:R-:W-:Y:S06]  /*06b0*/  @!P0 BRA `(.L_x_8) ;  /* 0x0000000000688947 */ /* 0x000fec0003800000 */
[----:B------:R-:W0:Y:S01]  /*06c0*/  LDC.64 R2, c[0x0][0x388] ;  /* 0x0000e200ff027b82 */ /* 0x000e220000000a00 */
[C---:B------:R-:W-:Y:S01]  /*06d0*/  IADD3 R7, PT, PT, R5.reuse, 0x1, RZ ;  /* 0x0000000105077810 */ /* 0x040fe20007ffe0ff */
[C---:B---3--:R-:W-:Y:S01]  /*06e0*/  VIADD R9, R5.reuse, 0x2 ;  /* 0x0000000205097836 */ /* 0x048fe20000000000 */
[C---:B------:R-:W-:Y:S01]  /*06f0*/  IADD3 R11, PT, PT, R5.reuse, 0x3, RZ ;  /* 0x00000003050b7810 */ /* 0x040fe20007ffe0ff */
[----:B------:R-:W-:Y:S01]  /*0700*/  IMAD.MOV.U32 R21, RZ, RZ, 0x1 ;  /* 0x00000001ff157424 */ /* 0x000fe200078e00ff */
[C---:B------:R-:W-:Y:S01]  /*0710*/  IADD3 R17, PT, PT, R5.reuse, 0x5, RZ ;  /* 0x0000000505117810 */ /* 0x040fe20007ffe0ff */
[C---:B------:R-:W-:Y:S01]  /*0720*/  VIADD R15, R5.reuse, 0x4 ;  /* 0x00000004050f7836 */ /* 0x040fe20000000000 */
[C---:B------:R-:W-:Y:S01]  /*0730*/  IADD3 R23, PT, PT, R5.reuse, 0x7, RZ ;  /* 0x0000000705177810 */ /* 0x040fe20007ffe0ff */
[C---:B------:R-:W-:Y:S02]  /*0740*/  VIADD R19, R5.reuse, 0x6 ;  /* 0x0000000605137836 */ /* 0x040fe40000000000 */
[----:B0-----:R-:W-:-:S04]  /*0750*/  IMAD.WIDE.U32 R12, R5, 0x4, R2 ;  /* 0x00000004050c7825 */ /* 0x001fc800078e0002 */
[--C-:B------:R-:W-:Y:S01]  /*0760*/  IMAD.WIDE.U32 R6, R7, 0x4, R2.reuse ;  /* 0x0000000407067825 */ /* 0x100fe200078e0002 */
[----:B------:R0:W-:Y:S03]  /*0770*/  STG.E desc[UR4][R12.64], R21 ;  /* 0x000000150c007986 */ /* 0x0001e6000c101904 */
        /* <DEDUP_REMOVED lines=10> */
[----:B------:R-:W-:Y:S01]  /*0820*/  IMAD.WIDE.U32 R2, R23, 0x4, R2 ;  /* 0x0000000417027825 */ /* 0x000fe200078e0002 */
[----:B------:R0:W-:Y:S03]  /*0830*/  STG.E desc[UR4][R18.64], R21 ;  /* 0x0000001512007986 */ /* 0x0001e6000c101904 */
[----:B------:R-:W-:Y:S01]  /*0840*/  VIADD R5, R5, 0x8 ;  /* 0x0000000805057836 */ /* 0x000fe20000000000 */
[----:B------:R0:W-:Y:S06]  /*0850*/  STG.E desc[UR4][R2.64], R21 ;  /* 0x0000001502007986 */ /* 0x0001ec000c101904 */
.L_x_8:
[----:B------:R-:W-:Y:S05]  /*0860*/  BSYNC.RECONVERGENT B0 ;  /* 0x0000000000007941 */ /* 0x000fea0003800200 */
.L_x_7:
[----:B------:R-:W-:Y:S05]  /*0870*/  @!P1 EXIT ;  /* 0x000000000000994d */ /* 0x000fea0003800000 */
[----:B------:R-:W-:Y:S01]  /*0880*/  ISETP.GE.U32.AND P0, PT, R4, 0x4, PT ;  /* 0x000000040400780c */ /* 0x000fe20003f06070 */
[----:B------:R-:W-:Y:S01]  /*0890*/  BSSY.RECONVERGENT B0, `(.L_x_9) ;  /* 0x0000012000007945 */ /* 0x000fe20003800200 */
[----:B------:R-:W-:-:S04]  /*08a0*/  LOP3.LUT R0, R0, 0x3, RZ, 0xc0, !PT ;  /* 0x0000000300007812 */ /* 0x000fc800078ec0ff */
[----:B------:R-:W-:-:S07]  /*08b0*/  ISETP.NE.AND P1, PT, R0, RZ, PT ;  /* 0x000000ff0000720c */ /* 0x000fce0003f25270 */
[----:B------:R-:W-:Y:S06]  /*08c0*/  @!P0 BRA `(.L_x_10) ;  /* 0x0000000000388947 */ /* 0x000fec0003800000 */
[----:B0-----:R-:W0:Y:S01]  /*08d0*/  LDC.64 R2, c[0x0][0x388] ;  /* 0x0000e200ff027b82 */ /* 0x001e220000000a00 */
[C---:B---3--:R-:W-:Y:S01]  /*08e0*/  IADD3 R9, PT, PT, R5.reuse, 0x1, RZ ;  /* 0x0000000105097810 */ /* 0x048fe20007ffe0ff */
[C---:B------:R-:W-:Y:S01]  /*08f0*/  VIADD R11, R5.reuse, 0x2 ;  /* 0x00000002050b7836 */ /* 0x040fe20000000000 */
[C---:B------:R-:W-:Y:S01]  /*0900*/  IADD3 R15, PT, PT, R5.reuse, 0x3, RZ ;  /* 0x00000003050f7810 */ /* 0x040fe20007ffe0ff */
[----:B------:R-:W-:Y:S02]  /*0910*/  HFMA2 R13, -RZ, RZ, 0, 5.9604644775390625e-08 ;  /* 0x00000001ff0d7431 */ /* 0x000fe400000001ff */
[----:B0-----:R-:W-:-:S04]  /*0920*/  IMAD.WIDE.U32 R6, R5, 0x4, R2 ;  /* 0x0000000405067825 */ /* 0x001fc800078e0002 */
        /* <DEDUP_REMOVED lines=8> */
.L_x_10:
[----:B------:R-:W-:Y:S05]  /*09b0*/  BSYNC.RECONVERGENT B0 ;  /* 0x0000000000007941 */ /* 0x000fea0003800200 */
.L_x_9:
[----:B------:R-:W-:Y:S05]  /*09c0*/  @!P1 EXIT ;  /* 0x000000000000994d */ /* 0x000fea0003800000 */
[----:B01-3--:R-:W0:Y:S01]  /*09d0*/  LDC.64 R6, c[0x0][0x388] ;  /* 0x0000e200ff067b82 */ /* 0x00be220000000a00 */
[----:B------:R-:W-:Y:S02]  /*09e0*/  IADD3 R0, PT, PT, -R0, RZ, RZ ;  /* 0x000000ff00007210 */ /* 0x000fe40007ffe1ff */
[----:B------:R-:W-:-:S07]  /*09f0*/  MOV R9, 0x1 ;  /* 0x0000000100097802 */ /* 0x000fce0000000f00 */
.L_x_11:
[C---:B0-----:R-:W-:Y:S01]  /*0a00*/  IMAD.WIDE.U32 R2, R5.reuse, 0x4, R6 ;  /* 0x0000000405027825 */ /* 0x041fe200078e0006 */
[----:B------:R-:W-:-:S03]  /*0a10*/  IADD3 R5, PT, PT, R5, 0x1, RZ ;  /* 0x0000000105057810 */ /* 0x000fc60007ffe0ff */
[----:B------:R-:W-:Y:S01]  /*0a20*/  VIADD R0, R0, 0x1 ;  /* 0x0000000100007836 */ /* 0x000fe20000000000 */
[----:B------:R1:W-:Y:S04]  /*0a30*/  STG.E desc[UR4][R2.64], R9 ;  /* 0x0000000902007986 */ /* 0x0003e8000c101904 */
[----:B------:R-:W-:-:S13]  /*0a40*/  ISETP.NE.AND P0, PT, R0, RZ, PT ;  /* 0x000000ff0000720c */ /* 0x000fda0003f05270 */
[----:B-1----:R-:W-:Y:S05]  /*0a50*/  @P0 BRA `(.L_x_11) ;  /* 0xfffffffc00e80947 */ /* 0x002fea000383ffff */
[----:B------:R-:W-:Y:S05]  /*0a60*/  EXIT ;  /* 0x000000000000794d */ /* 0x000fea0003800000 */
        .weak           $__internal_0_$__cuda_sm20_dsqrt_rn_f64_mediumpath_v1
        .type           $__internal_0_$__cuda_sm20_dsqrt_rn_f64_mediumpath_v1,@function
        .size           $__internal_0_$__cuda_sm20_dsqrt_rn_f64_mediumpath_v1,(.L_x_20 - $__internal_0_$__cuda_sm20_dsqrt_rn_f64_mediumpath_v1)
$__internal_0_$__cuda_sm20_dsqrt_rn_f64_mediumpath_v1:
[----:B------:R-:W-:Y:S02]  /*0a70*/  ISETP.GE.U32.AND P0, PT, R6, -0x3400000, PT ;  /* 0xfcc000000600780c */ /* 0x000fe40003f06070 */
[----:B------:R-:W-:-:S11]  /*0a80*/  MOV R9, R15 ;  /* 0x0000000f00097202 */ /* 0x000fd60000000f00 */
[----:B------:R-:W-:Y:S05]  /*0a90*/  @!P0 BRA `(.L_x_12) ;  /* 0x0000000000208947 */ /* 0x000fea0003800000 */
[----:B------:R-:W-:-:S10]  /*0aa0*/  DFMA.RM R8, R12, R8, R10 ;  /* 0x000000080c08722b */ /* 0x000fd4000000400a */
[----:B------:R-:W-:-:S05]  /*0ab0*/  IADD3 R6, P0, PT, R8, 0x1, RZ ;  /* 0x0000000108067810 */ /* 0x000fca0007f1e0ff */
[----:B------:R-:W-:-:S06]  /*0ac0*/  IMAD.X R7, RZ, RZ, R9, P0 ;  /* 0x000000ffff077224 */ /* 0x000fcc00000e0609 */
[----:B------:R-:W-:-:S08]  /*0ad0*/  DFMA.RP R4, -R8, R6, R4 ;  /* 0x000000060804722b */ /* 0x000fd00000008104 */
[----:B------:R-:W-:-:S06]  /*0ae0*/  DSETP.GT.AND P0, PT, R4, RZ, PT ;  /* 0x000000ff0400722a */ /* 0x000fcc0003f04000 */
[----:B------:R-:W-:Y:S02]  /*0af0*/  FSEL R6, R6, R8, P0 ;  /* 0x0000000806067208 */ /* 0x000fe40000000000 */
[----:B------:R-:W-:Y:S01]  /*0b00*/  FSEL R7, R7, R9, P0 ;  /* 0x0000000907077208 */ /* 0x000fe20000000000 */
[----:B------:R-:W-:Y:S06]  /*0b10*/  BRA `(.L_x_13) ;  /* 0x0000000000647947 */ /* 0x000fec0003800000 */
.L_x_12:
[----:B------:R-:W-:-:S14]  /*0b20*/  DSETP.NE.AND P0, PT, R4, RZ, PT ;  /* 0x000000ff0400722a */ /* 0x000fdc0003f05000 */
[----:B------:R-:W-:Y:S05]  /*0b30*/  @!P0 BRA `(.L_x_14) ;  /* 0x0000000000588947 */ /* 0x000fea0003800000 */
[----:B------:R-:W-:-:S13]  /*0b40*/  ISETP.GE.AND P0, PT, R5, RZ, PT ;  /* 0x000000ff0500720c */ /* 0x000fda0003f06270 */
[----:B------:R-:W-:Y:S02]  /*0b50*/  @!P0 MOV R6, 0x0 ;  /* 0x0000000000068802 */ /* 0x000fe40000000f00 */
[----:B------:R-:W-:Y:S01]  /*0b60*/  @!P0 MOV R7, 0xfff80000 ;  /* 0xfff8000000078802 */ /* 0x000fe20000000f00 */
[----:B------:R-:W-:Y:S06]  /*0b70*/  @!P0 BRA `(.L_x_13) ;  /* 0x00000000004c8947 */ /* 0x000fec0003800000 */
[----:B------:R-:W-:-:S13]  /*0b80*/  ISETP.GT.AND P0, PT, R5, 0x7fefffff, PT ;  /* 0x7fefffff0500780c */ /* 0x000fda0003f04270 */
[----:B------:R-:W-:Y:S05]  /*0b90*/  @P0 BRA `(.L_x_14) ;  /* 0x0000000000400947 */ /* 0x000fea0003800000 */
[----:B------:R-:W-:Y:S01]  /*0ba0*/  DMUL R4, R4, 8.11296384146066816958e+31 ;  /* 0x4690000004047828 */ /* 0x000fe20000000000 */
[----:B------:R-:W-:Y:S02]  /*0bb0*/  IMAD.MOV.U32 R6, RZ, RZ, RZ ;  /* 0x000000ffff067224 */ /* 0x000fe400078e00ff */
[----:B------:R-:W-:Y:S01]  /*0bc0*/  HFMA2 R11, -RZ, RZ, 1.9609375, 0 ;  /* 0x3fd80000ff0b7431 */ /* 0x000fe200000001ff */
[----:B------:R-:W-:Y:S02]  /*0bd0*/  MOV R10, 0x0 ;  /* 0x00000000000a7802 */ /* 0x000fe40000000f00 */
[----:B------:R-:W0:Y:S02]  /*0be0*/  MUFU.RSQ64H R7, R5 ;  /* 0x0000000500077308 */ /* 0x000e240000001c00 */
[----:B0-----:R-:W-:-:S08]  /*0bf0*/  DMUL R8, R6, R6 ;  /* 0x0000000606087228 */ /* 0x001fd00000000000 */
[----:B------:R-:W-:-:S08]  /*0c00*/  DFMA R8, R4, -R8, 1 ;  /* 0x3ff000000408742b */ /* 0x000fd00000000808 */
[----:B------:R-:W-:Y:S02]  /*0c10*/  DFMA R10, R8, R10, 0.5 ;  /* 0x3fe00000080a742b */ /* 0x000fe4000000000a */
[----:B------:R-:W-:-:S08]  /*0c20*/  DMUL R8, R6, R8 ;  /* 0x0000000806087228 */ /* 0x000fd00000000000 */
[----:B------:R-:W-:-:S08]  /*0c30*/  DFMA R8, R10, R8, R6 ;  /* 0x000000080a08722b */ /* 0x000fd00000000006 */
[----:B------:R-:W-:Y:S02]  /*0c40*/  DMUL R6, R4, R8 ;  /* 0x0000000804067228 */ /* 0x000fe40000000000 */
[----:B------:R-:W-:-:S06]  /*0c50*/  VIADD R9, R9, 0xfff00000 ;  /* 0xfff0000009097836 */ /* 0x000fcc0000000000 */
[----:B------:R-:W-:-:S08]  /*0c60*/  DFMA R10, R6, -R6, R4 ;  /* 0x80000006060a722b */ /* 0x000fd00000000004 */
[----:B------:R-:W-:-:S10]  /*0c70*/  DFMA R6, R8, R10, R6 ;  /* 0x0000000a0806722b */ /* 0x000fd40000000006 */
[----:B------:R-:W-:Y:S01]  /*0c80*/  IADD3 R7, PT, PT, R7, -0x3500000, RZ ;  /* 0xfcb0000007077810 */ /* 0x000fe20007ffe0ff */
[----:B------:R-:W-:Y:S06]  /*0c90*/  BRA `(.L_x_13) ;  /* 0x0000000000047947 */ /* 0x000fec0003800000 */
.L_x_14:
[----:B------:R-:W-:-:S11]  /*0ca0*/  DADD R6, R4, R4 ;  /* 0x0000000004067229 */ /* 0x000fd60000000004 */
.L_x_13:
[----:B------:R-:W-:-:S04]  /*0cb0*/  MOV R3, 0x0 ;  /* 0x0000000000037802 */ /* 0x000fc80000000f00 */
[----:B------:R-:W-:Y:S05]  /*0cc0*/  RET.REL.NODEC R2 `(_Z16eratosPerElementiPi) ;  /* 0xfffffff002cc7950 */ /* 0x000fea0003c3ffff */
.L_x_15:
        /* <DEDUP_REMOVED lines=11> */
.L_x_20:


//--------------------- .text._Z25sundPartTwoPerElementTwoDiPiS_ --------------------------
	.section	.text._Z25sundPartTwoPerElementTwoDiPiS_,"ax",@progbits
	.align	128
        .global         _Z25sundPartTwoPerElementTwoDiPiS_
        .type           _Z25sundPartTwoPerElementTwoDiPiS_,@function
        .size           _Z25sundPartTwoPerElementTwoDiPiS_,(.L_x_24 - _Z25sundPartTwoPerElementTwoDiPiS_)
        .other          _Z25sundPartTwoPerElementTwoDiPiS_,@"STO_CUDA_ENTRY STV_DEFAULT"
_Z25sundPartTwoPerElementTwoDiPiS_:
.text._Z25sundPartTwoPerElementTwoDiPiS_:
[----:B------:R-:W-:Y:S01]  /*0000*/  LDC R1, c[0x0][0x37c] ;  /* 0x0000df00ff017b82 */ /* 0x000fe20000000800 */
[----:B------:R-:W0:Y:S01]  /*0010*/  S2R R0, SR_TID.X ;  /* 0x0000000000007919 */ /* 0x000e220000002100 */
[----:B------:R-:W1:Y:S01]  /*0020*/  LDCU UR4, c[0x0][0x360] ;  /* 0x00006c00ff0477ac */ /* 0x000e620008000800 */
[----:B------:R-:W0:Y:S01]  /*0030*/  S2R R7, SR_TID.Y ;  /* 0x0000000000077919 */ /* 0x000e220000002200 */
[----:B------:R-:W2:Y:S01]  /*0040*/  LDCU UR5, c[0x0][0x364] ;  /* 0x00006c80ff0577ac */ /* 0x000ea20008000800 */
[----:B------:R-:W1:Y:S01]  /*0050*/  S2R R3, SR_CTAID.X ;  /* 0x0000000000037919 */ /* 0x000e620000002500 */
[----:B------:R-:W2:Y:S01]  /*0060*/  S2R R5, SR_CTAID.Y ;  /* 0x0000000000057919 */ /* 0x000ea20000002600 */
[----:B0-----:R-:W-:-:S05]  /*0070*/  IADD3 R0, PT, PT, R0, R7, RZ ;  /* 0x0000000700007210 */ /* 0x001fca0007ffe0ff */
[----:B-1----:R-:W-:-:S04]  /*0080*/  IMAD R0, R3, UR4, R0 ;  /* 0x0000000403007c24 */ /* 0x002fc8000f8e0200 */
[----:B--2---:R-:W-:-:S05]  /*0090*/  IMAD R5, R5, UR5, R0 ;  /* 0x0000000505057c24 */ /* 0x004fca000f8e0200 */
[----:B------:R-:W-:-:S13]  /*00a0*/  ISETP.GE.AND P0, PT, R5, 0x2, PT ;  /* 0x000000020500780c */ /* 0x000fda0003f06270 */
[----:B------:R-:W-:Y:S05]  /*00b0*/  @!P0 EXIT ;  /* 0x000000000000894d */ /* 0x000fea0003800000 */
[----:B------:R-:W-:Y:S01]  /*00c0*/  ISETP.NE.AND P0, PT, R5, 0x2, PT ;  /* 0x000000020500780c */ /* 0x000fe20003f05270 */
[----:B------:R-:W0:-:S12]  /*00d0*/  LDCU.64 UR6, c[0x0][0x358] ;  /* 0x00006b00ff0677ac */ /* 0x000e180008000a00 */
[----:B------:R-:W0:Y:S02]  /*00e0*/  @!P0 LDC.64 R2, c[0x0][0x390] ;  /* 0x0000e400ff028b82 */ /* 0x000e240000000a00 */
[----:B0-----:R0:W-:Y:S01]  /*00f0*/  @!P0 STG.E desc[UR6][R2.64+0x8], RZ ;  /* 0x000008ff02008986 */ /* 0x0011e2000c101906 */
[----:B------:R-:W-:Y:S05]  /*0100*/  @!P0 EXIT ;  /* 0x000000000000894d */ /* 0x000fea0003800000 */
[----:B------:R-:W1:Y:S02]  /*0110*/  LDCU UR4, c[0x0][0x380] ;  /* 0x00007000ff0477ac */ /* 0x000e640008000800 */
[----:B-1----:R-:W-:-:S04]  /*0120*/  UIADD3 UR4, UPT, UPT, UR4, -0x1, URZ ;  /* 0xffffffff04047890 */ /* 0x002fc8000fffe0ff */
[----:B------:R-:W-:-:S06]  /*0130*/  USHF.R.S32.HI UR4, URZ, 0x1, UR4 ;  /* 0x00000001ff047899 */ /* 0x000fcc0008011404 */
[----:B------:R-:W-:-:S13]  /*0140*/  ISETP.GE.AND P0, PT, R5, UR4, PT ;  /* 0x0000000405007c0c */ /* 0x000fda000bf06270 */
[----:B------:R-:W-:Y:S05]  /*0150*/  @P0 EXIT ;  /* 0x000000000000094d */ /* 0x000fea0003800000 */
[----:B0-----:R-:W0:Y:S02]  /*0160*/  LDC.64 R2, c[0x0][0x388] ;  /* 0x0000e200ff027b82 */ /* 0x001e240000000a00 */
[----:B0-----:R-:W-:-:S06]  /*0170*/  IMAD.WIDE.U32 R2, R5, 0x4, R2 ;  /* 0x0000000405027825 */ /* 0x001fcc00078e0002 */
[----:B------:R-:W2:Y:S02]  /*0180*/  LDG.E R2, desc[UR6][R2.64] ;  /* 0x0000000602027981 */ /* 0x000ea4000c1e1900 */
[----:B--2---:R-:W-:-:S13]  /*0190*/  ISETP.NE.AND P0, PT, R2, RZ, PT ;  /* 0x000000ff0200720c */ /* 0x004fda0003f05270 */
[----:B------:R-:W-:Y:S05]  /*01a0*/  @P0 EXIT ;  /* 0x000000000000094d */ /* 0x000fea0003800000 */
[----:B------:R-:W0:Y:S01]  /*01b0*/  LDC.64 R2, c[0x0][0x390] ;  /* 0x0000e400ff027b82 */ /* 0x000e220000000a00 */
[----:B------:R-:W-:-:S05]  /*01c0*/  SHF.L.U32 R5, R5, 0x1, RZ ;  /* 0x0000000105057819 */ /* 0x000fca00000006ff */
[----:B0-----:R-:W-:-:S05]  /*01d0*/  IMAD.WIDE.U32 R2, R5, 0x4, R2 ;  /* 0x0000000405027825 */ /* 0x001fca00078e0002 */
[----:B------:R-:W-:Y:S01]  /*01e0*/  STG.E desc[UR6][R2.64+0x4], RZ ;  /* 0x000004ff02007986 */ /* 0x000fe2000c101906 */
[----:B------:R-:W-:Y:S05]  /*01f0*/  EXIT ;  /* 0x000000000000794d */ /* 0x000fea0003800000 */
.L_x_16:
        /* <DEDUP_REMOVED lines=16> */
.L_x_24:


//--------------------- .text._Z25sundPartTwoPerElementOneDiPiS_ --------------------------
	.section	.text._Z25sundPartTwoPerElementOneDiPiS_,"ax",@progbits
	.align	128
        .global         _Z25sundPartTwoPerElementOneDiPiS_
        .type           _Z25sundPartTwoPerElementOneDiPiS_,@function
        .size           _Z25sundPartTwoPerElementOneDiPiS_,(.L_x_25 - _Z25sundPartTwoPerElementOneDiPiS_)
        .other          _Z25sundPartTwoPerElementOneDiPiS_,@"STO_CUDA_ENTRY STV_DEFAULT"
_Z25sundPartTwoPerElementOneDiPiS_:
.text._Z25sundPartTwoPerElementOneDiPiS_:
[----:B------:R-:W-:Y:S01]  /*0000*/  LDC R1, c[0x0][0x37c] ;  /* 0x0000df00ff017b82 */ /* 0x000fe20000000800 */
[----:B------:R-:W0:Y:S01]  /*0010*/  S2R R5, SR_CTAID.X ;  /* 0x0000000000057919 */ /* 0x000e220000002500 */
[----:B------:R-:W0:Y:S01]  /*0020*/  LDCU UR4, c[0x0][0x360] ;  /* 0x00006c00ff0477ac */ /* 0x000e220008000800 */
[----:B------:R-:W0:Y:S02]  /*0030*/  S2R R0, SR_TID.X ;  /* 0x0000000000007919 */ /* 0x000e240000002100 */
[----:B0-----:R-:W-:-:S05]  /*0040*/  IMAD R5, R5, UR4, R0 ;  /* 0x0000000405057c24 */ /* 0x001fca000f8e0200 */
        /* <DEDUP_REMOVED lines=22> */
.L_x_17:
        /* <DEDUP_REMOVED lines=13> */
.L_x_25:


//--------------------- .text._Z21sundPartOnePerElementiPi --------------------------
	.section	.text._Z21sundPartOnePerElementiPi,"ax",@progbits
	.align	128
        .global         _Z21sundPartOnePerElementiPi
        .type           _Z21sundPartOnePerElementiPi,@function
        .size           _Z21sundPartOnePerElementiPi,(.L_x_26 - _Z21sundPartOnePerElementiPi)
        .other          _Z21sundPartOnePerElementiPi,@"STO_CUDA_ENTRY STV_DEFAULT"
_Z21sundPartOnePerElementiPi:
.text._Z21sundPartOnePerElementiPi:
[----:B------:R-:W-:Y:S01]  /*0000*/  LDC R1, c[0x0][0x37c] ;  /* 0x0000df00ff017b82 */ /* 0x000fe20000000800 */
[----:B------:R-:W0:Y:S01]  /*0010*/  S2R R0, SR_CTAID.X ;  /* 0x0000000000007919 */ /* 0x000e220000002500 */
[----:B------:R-:W0:Y:S01]  /*0020*/  LDCU UR4, c[0x0][0x360] ;  /* 0x00006c00ff0477ac */ /* 0x000e220008000800 */
[----:B------:R-:W0:Y:S01]  /*0030*/  S2R R3, SR_TID.X ;  /* 0x0000000000037919 */ /* 0x000e220000002100 */
[----:B------:R-:W1:Y:S01]  /*0040*/  LDCU UR5, c[0x0][0x380] ;  /* 0x00007000ff0577ac */ /* 0x000e620008000800 */
[----:B0-----:R-:W-:-:S05]  /*0050*/  IMAD R0, R0, UR4, R3 ;  /* 0x0000000400007c24 */ /* 0x001fca000f8e0203 */
[----:B-1----:R-:W-:-:S04]  /*0060*/  ISETP.GE.AND P0, PT, R0, UR5, PT ;  /* 0x0000000500007c0c */ /* 0x002fc8000bf06270 */
[----:B------:R-:W-:-:S13]  /*0070*/  ISETP.EQ.OR P0, PT, R0, RZ, P0 ;  /* 0x000000ff0000720c */ /* 0x000fda0000702670 */
[----:B------:R-:W-:Y:S05]  /*0080*/  @P0 EXIT ;  /* 0x000000000000094d */ /* 0x000fea0003800000 */
[----:B------:R-:W0:Y:S01]  /*0090*/  S2R R3, SR_CTAID.Y ;  /* 0x0000000000037919 */ /* 0x000e220000002600 */
[----:B------:R-:W0:Y:S01]  /*00a0*/  LDCU UR4, c[0x0][0x364] ;  /* 0x00006c80ff0477ac */ /* 0x000e220008000800 */
[----:B------:R-:W0:Y:S02]  /*00b0*/  S2R R2, SR_TID.Y ;  /* 0x0000000000027919 */ /* 0x000e240000002200 */
[----:B0-----:R-:W-:-:S05]  /*00c0*/  IMAD R3, R3, UR4, R2 ;  /* 0x0000000403037c24 */ /* 0x001fca000f8e0202 */
[----:B------:R-:W-:-:S04]  /*00d0*/  ISETP.GE.AND P0, PT, R3, UR5, PT ;  /* 0x0000000503007c0c */ /* 0x000fc8000bf06270 */
[----:B------:R-:W-:-:S04]  /*00e0*/  ISETP.EQ.OR P0, PT, R3, RZ, P0 ;  /* 0x000000ff0300720c */ /* 0x000fc80000702670 */
[----:B------:R-:W-:-:S13]  /*00f0*/  ISETP.GT.OR P0, PT, R3, R0, P0 ;  /* 0x000000000300720c */ /* 0x000fda0000704670 */
[----:B------:R-:W-:Y:S05]  /*0100*/  @P0 EXIT ;  /* 0x000000000000094d */ /* 0x000fea0003800000 */
[C---:B------:R-:W-:Y:S02]  /*0110*/  IMAD R5, R0.reuse, R3, RZ ;  /* 0x0000000300057224 */ /* 0x040fe400078e02ff */
[----:B------:R-:W-:-:S05]  /*0120*/  IMAD.IADD R0, R0, 0x1, R3 ;  /* 0x0000000100007824 */ /* 0x000fca00078e0203 */
[----:B------:R-:W-:-:S04]  /*0130*/  LEA R5, R5, R0, 0x1 ;  /* 0x0000000005057211 */ /* 0x000fc800078e08ff */
[----:B------:R-:W-:-:S13]  /*0140*/  ISETP.GT.AND P0, PT, R5, UR5, PT ;  /* 0x0000000505007c0c */ /* 0x000fda000bf04270 */
[----:B------:R-:W-:Y:S05]  /*0150*/  @P0 EXIT ;  /* 0x000000000000094d */ /* 0x000fea0003800000 */
[----:B------:R-:W0:Y:S01]  /*0160*/  LDC.64 R2, c[0x0][0x388] ;  /* 0x0000e200ff027b82 */ /* 0x000e220000000a00 */
[----:B------:R-:W1:Y:S01]  /*0170*/  LDCU.64 UR4, c[0x0][0x358] ;  /* 0x00006b00ff0477ac */ /* 0x000e620008000a00 */
[----:B------:R-:W-:Y:S02]  /*0180*/  IMAD.MOV.U32 R7, RZ, RZ, 0x1 ;  /* 0x00000001ff077424 */ /* 0x000fe400078e00ff */
[----:B0-----:R-:W-:-:S05]  /*0190*/  IMAD.WIDE R2, R5, 0x4, R2 ;  /* 0x0000000405027825 */ /* 0x001fca00078e0202 */
[----:B-1----:R-:W-:Y:S01]  /*01a0*/  STG.E desc[UR4][R2.64], R7 ;  /* 0x0000000702007986 */ /* 0x002fe2000c101904 */
[----:B------:R-:W-:Y:S05]  /*01b0*/  EXIT ;  /* 0x000000000000794d */ /* 0x000fea0003800000 */
.L_x_18:
        /* <DEDUP_REMOVED lines=12> */
.L_x_26:


//--------------------- .text._Z17sundPartOnePerRowiPi --------------------------
	.section	.text._Z17sundPartOnePerRowiPi,"ax",@progbits
	.align	128
        .global         _Z17sundPartOnePerRowiPi
        .type           _Z17sundPartOnePerRowiPi,@function
        .size           _Z17sundPartOnePerRowiPi,(.L_x_27 - _Z17sundPartOnePerRowiPi)
        .other          _Z17sundPartOnePerRowiPi,@"STO_CUDA_ENTRY STV_DEFAULT"
_Z17sundPartOnePerRowiPi:
.text._Z17sundPartOnePerRowiPi:
[----:B------:R-:W-:Y:S01]  /*0000*/  LDC R1, c[0x0][0x37c] ;  /* 0x0000df00ff017b82 */ /* 0x000fe20000000800 */
[----:B------:R-:W0:Y:S07]  /*0010*/  S2R R5, SR_CTAID.X ;  /* 0x0000000000057919 */ /* 0x000e2e0000002500 */
[----:B------:R-:W1:Y:S01]  /*0020*/  LDC.64 R2, c[0x0][0x388] ;  /* 0x0000e200ff027b82 */ /* 0x000e620000000a00 */
[----:B------:R-:W0:Y:S01]  /*0030*/  LDCU UR6, c[0x0][0x360] ;  /* 0x00006c00ff0677ac */ /* 0x000e220008000800 */
[----:B------:R-:W0:Y:S01]  /*0040*/  S2R R0, SR_TID.X ;  /* 0x0000000000007919 */ /* 0x000e220000002100 */
[----:B------:R-:W2:Y:S01]  /*0050*/  LDCU.64 UR4, c[0x0][0x358] ;  /* 0x00006b00ff0477ac */ /* 0x000ea20008000a00 */
[----:B0-----:R-:W-:-:S04]  /*0060*/  IMAD R5, R5, UR6, R0 ;  /* 0x0000000605057c24 */ /* 0x001fc8000f8e0200 */
[----:B-1----:R-:W-:-:S05]  /*0070*/  IMAD.WIDE R2, R5, 0x4, R2 ;  /* 0x0000000405027825 */ /* 0x002fca00078e0202 */
[----:B--2---:R-:W-:Y:S01]  /*0080*/  STG.E desc[UR4][R2.64], R5 ;  /* 0x0000000502007986 */ /* 0x004fe2000c101904 */
[----:B------:R-:W-:Y:S05]  /*0090*/  EXIT ;  /* 0x000000000000794d */ /* 0x000fea0003800000 */
.L_x_19:
        /* <DEDUP_REMOVED lines=14> */
.L_x_27:


//--------------------- .nv.shared.reserved.0     --------------------------
	.section	.nv.shared.reserved.0,"aw",@nobits
	.weak		__nv_reservedSMEM_offset_0_alias
	.size		__nv_reservedSMEM_offset_0_alias, 0, 64
	.other		__nv_reservedSMEM_offset_0_alias,@"STO_CUDA_RESERVED_SHARED STV_DEFAULT"
__nv_reservedSMEM_offset_0_alias:
	.zero		0
	.zero		64


//--------------------- .nv.constant0._Z18eratosPerElement2DiPi --------------------------
	.section	.nv.constant0._Z18eratosPerElement2DiPi,"a",@progbits
	.sectionflags	@""
	.align	4
.nv.constant0._Z18eratosPerElement2DiPi:
	.zero		912


//--------------------- .nv.constant0._Z18eratosParallelMultiiPi --------------------------
	.section	.nv.constant0._Z18eratosParallelMultiiPi,"a",@progbits
	.sectionflags	@""
	.align	4
.nv.constant0._Z18eratosParallelMultiiPi:
	.zero		912


//--------------------- .nv.constant0._Z16eratosPerElementiPi --------------------------
	.section	.nv.constant0._Z16eratosPerElementiPi,"a",@progbits
	.sectionflags	@""
	.align	4
.nv.constant0._Z16eratosPerElementiPi:
	.zero		912


//--------------------- .nv.constant0._Z25sundPartTwoPerElementTwoDiPiS_ --------------------------
	.section	.nv.constant0._Z25sundPartTwoPerElementTwoDiPiS_,"a",@progbits
	.sectionflags	@""
	.align	4
.nv.constant0._Z25sundPartTwoPerElementTwoDiPiS_:
	.zero		920


//--------------------- .nv.constant0._Z25sundPartTwoPerElementOneDiPiS_ --------------------------
	.section	.nv.constant0._Z25sundPartTwoPerElementOneDiPiS_,"a",@progbits
	.sectionflags	@""
	.align	4
.nv.constant0._Z25sundPartTwoPerElementOneDiPiS_:
	.zero		920


//--------------------- .nv.constant0._Z21sundPartOnePerElementiPi --------------------------
	.section	.nv.constant0._Z21sundPartOnePerElementiPi,"a",@progbits
	.sectionflags	@""
	.align	4
.nv.constant0._Z21sundPartOnePerElementiPi:
	.zero		912


//--------------------- .nv.constant0._Z17sundPartOnePerRowiPi --------------------------
	.section	.nv.constant0._Z17sundPartOnePerRowiPi,"a",@progbits
	.sectionflags	@""
	.align	4
.nv.constant0._Z17sundPartOnePerRowiPi:
	.zero		912


//--------------------- SYMBOLS --------------------------

	.type		.nv.reservedSmem.offset0,@object
	.size		.nv.reservedSmem.offset0,0x4
